//
// Generated by NVIDIA NVVM Compiler
//
// Compiler Build ID: CL-36424714
// Cuda compilation tools, release 13.0, V13.0.88
// Based on NVVM 20.0.0
//

.version 9.0
.target sm_100
.address_size 64

	// .globl	_Z7kernelAPiS_S_i
.const .align 4 .b8 x[40000];
.extern .shared .align 16 .b8 ax[];
.extern .shared .align 16 .b8 vx[];

.visible .entry _Z7kernelAPiS_S_i(
	.param .u64 .ptr .align 1 _Z7kernelAPiS_S_i_param_0,
	.param .u64 .ptr .align 1 _Z7kernelAPiS_S_i_param_1,
	.param .u64 .ptr .align 1 _Z7kernelAPiS_S_i_param_2,
	.param .u32 _Z7kernelAPiS_S_i_param_3
)
{
	.reg .pred 	%p<2>;
	.reg .b32 	%r<14>;
	.reg .b64 	%rd<13>;

	ld.param.u64 	%rd1, [_Z7kernelAPiS_S_i_param_0];
	ld.param.u64 	%rd2, [_Z7kernelAPiS_S_i_param_1];
	ld.param.u64 	%rd3, [_Z7kernelAPiS_S_i_param_2];
	ld.param.u32 	%r2, [_Z7kernelAPiS_S_i_param_3];
	mov.u32 	%r3, %tid.x;
	mov.u32 	%r4, %ctaid.x;
	mov.u32 	%r5, %ntid.x;
	mad.lo.s32 	%r1, %r4, %r5, %r3;
	mul.lo.s32 	%r6, %r2, %r2;
	setp.ge.s32 	%p1, %r1, %r6;
	@%p1 bra 	$L__BB0_2;
	cvta.to.global.u64 	%rd4, %rd1;
	cvta.to.global.u64 	%rd5, %rd2;
	cvta.to.global.u64 	%rd6, %rd3;
	div.s32 	%r7, %r1, %r2;
	mul.wide.s32 	%rd7, %r7, 4;
	add.s64 	%rd8, %rd6, %rd7;
	mul.wide.s32 	%rd9, %r1, 4;
	add.s64 	%rd10, %rd4, %rd9;
	ld.global.u32 	%r8, [%rd10];
	mul.lo.s32 	%r9, %r7, %r2;
	sub.s32 	%r10, %r1, %r9;
	mul.wide.s32 	%rd11, %r10, 4;
	add.s64 	%rd12, %rd5, %rd11;
	ld.global.u32 	%r11, [%rd12];
	mul.lo.s32 	%r12, %r11, %r8;
	atom.global.add.u32 	%r13, [%rd8], %r12;
$L__BB0_2:
	ret;

}
	// .globl	_Z7kernelxPiS_S_i
.visible .entry _Z7kernelxPiS_S_i(
	.param .u64 .ptr .align 1 _Z7kernelxPiS_S_i_param_0,
	.param .u64 .ptr .align 1 _Z7kernelxPiS_S_i_param_1,
	.param .u64 .ptr .align 1 _Z7kernelxPiS_S_i_param_2,
	.param .u32 _Z7kernelxPiS_S_i_param_3
)
{
	.reg .pred 	%p<12>;
	.reg .b32 	%r<155>;
	.reg .b64 	%rd<63>;

	ld.param.u64 	%rd12, [_Z7kernelxPiS_S_i_param_1];
	ld.param.u64 	%rd13, [_Z7kernelxPiS_S_i_param_2];
	ld.param.u32 	%r22, [_Z7kernelxPiS_S_i_param_3];
	cvta.to.global.u64 	%rd1, %rd13;
	mov.u32 	%r23, %tid.x;
	mov.u32 	%r24, %ctaid.x;
	mov.u32 	%r25, %ntid.x;
	mad.lo.s32 	%r1, %r24, %r25, %r23;
	setp.ge.s32 	%p1, %r1, %r22;
	setp.lt.s32 	%p2, %r22, 1;
	or.pred  	%p3, %p1, %p2;
	@%p3 bra 	$L__BB1_13;
	cvta.to.global.u64 	%rd14, %rd12;
	mul.wide.s32 	%rd15, %r1, 4;
	add.s64 	%rd2, %rd14, %rd15;
	add.s32 	%r27, %r22, -1;
	setp.lt.u32 	%p4, %r27, 15;
	mov.b32 	%r151, 0;
	@%p4 bra 	$L__BB1_4;
	and.b32  	%r151, %r22, 2147483632;
	neg.s32 	%r149, %r151;
	add.s64 	%rd61, %rd1, 32;
	mul.wide.u32 	%rd19, %r22, 4;
	shl.b32 	%r93, %r22, 4;
	mov.u32 	%r148, %r1;
$L__BB1_3:
	.pragma "nounroll";
	ld.param.u64 	%rd58, [_Z7kernelxPiS_S_i_param_0];
	cvta.to.global.u64 	%rd16, %rd58;
	mul.wide.s32 	%rd17, %r148, 4;
	add.s64 	%rd18, %rd16, %rd17;
	ld.global.u32 	%r29, [%rd18];
	ld.global.u32 	%r30, [%rd2];
	mul.lo.s32 	%r31, %r30, %r29;
	atom.global.add.u32 	%r32, [%rd61+-32], %r31;
	add.s64 	%rd20, %rd18, %rd19;
	ld.global.u32 	%r33, [%rd20];
	ld.global.u32 	%r34, [%rd2];
	mul.lo.s32 	%r35, %r34, %r33;
	atom.global.add.u32 	%r36, [%rd61+-28], %r35;
	add.s64 	%rd21, %rd20, %rd19;
	ld.global.u32 	%r37, [%rd21];
	ld.global.u32 	%r38, [%rd2];
	mul.lo.s32 	%r39, %r38, %r37;
	atom.global.add.u32 	%r40, [%rd61+-24], %r39;
	add.s64 	%rd22, %rd21, %rd19;
	ld.global.u32 	%r41, [%rd22];
	ld.global.u32 	%r42, [%rd2];
	mul.lo.s32 	%r43, %r42, %r41;
	atom.global.add.u32 	%r44, [%rd61+-20], %r43;
	add.s64 	%rd23, %rd22, %rd19;
	ld.global.u32 	%r45, [%rd23];
	ld.global.u32 	%r46, [%rd2];
	mul.lo.s32 	%r47, %r46, %r45;
	atom.global.add.u32 	%r48, [%rd61+-16], %r47;
	add.s64 	%rd24, %rd23, %rd19;
	ld.global.u32 	%r49, [%rd24];
	ld.global.u32 	%r50, [%rd2];
	mul.lo.s32 	%r51, %r50, %r49;
	atom.global.add.u32 	%r52, [%rd61+-12], %r51;
	add.s64 	%rd25, %rd24, %rd19;
	ld.global.u32 	%r53, [%rd25];
	ld.global.u32 	%r54, [%rd2];
	mul.lo.s32 	%r55, %r54, %r53;
	atom.global.add.u32 	%r56, [%rd61+-8], %r55;
	add.s64 	%rd26, %rd25, %rd19;
	ld.global.u32 	%r57, [%rd26];
	ld.global.u32 	%r58, [%rd2];
	mul.lo.s32 	%r59, %r58, %r57;
	atom.global.add.u32 	%r60, [%rd61+-4], %r59;
	add.s64 	%rd27, %rd26, %rd19;
	ld.global.u32 	%r61, [%rd27];
	ld.global.u32 	%r62, [%rd2];
	mul.lo.s32 	%r63, %r62, %r61;
	atom.global.add.u32 	%r64, [%rd61], %r63;
	add.s64 	%rd28, %rd27, %rd19;
	ld.global.u32 	%r65, [%rd28];
	ld.global.u32 	%r66, [%rd2];
	mul.lo.s32 	%r67, %r66, %r65;
	atom.global.add.u32 	%r68, [%rd61+4], %r67;
	add.s64 	%rd29, %rd28, %rd19;
	ld.global.u32 	%r69, [%rd29];
	ld.global.u32 	%r70, [%rd2];
	mul.lo.s32 	%r71, %r70, %r69;
	atom.global.add.u32 	%r72, [%rd61+8], %r71;
	add.s64 	%rd30, %rd29, %rd19;
	ld.global.u32 	%r73, [%rd30];
	ld.global.u32 	%r74, [%rd2];
	mul.lo.s32 	%r75, %r74, %r73;
	atom.global.add.u32 	%r76, [%rd61+12], %r75;
	add.s64 	%rd31, %rd30, %rd19;
	ld.global.u32 	%r77, [%rd31];
	ld.global.u32 	%r78, [%rd2];
	mul.lo.s32 	%r79, %r78, %r77;
	atom.global.add.u32 	%r80, [%rd61+16], %r79;
	add.s64 	%rd32, %rd31, %rd19;
	ld.global.u32 	%r81, [%rd32];
	ld.global.u32 	%r82, [%rd2];
	mul.lo.s32 	%r83, %r82, %r81;
	atom.global.add.u32 	%r84, [%rd61+20], %r83;
	add.s64 	%rd33, %rd32, %rd19;
	ld.global.u32 	%r85, [%rd33];
	ld.global.u32 	%r86, [%rd2];
	mul.lo.s32 	%r87, %r86, %r85;
	atom.global.add.u32 	%r88, [%rd61+24], %r87;
	add.s64 	%rd34, %rd33, %rd19;
	ld.global.u32 	%r89, [%rd34];
	ld.global.u32 	%r90, [%rd2];
	mul.lo.s32 	%r91, %r90, %r89;
	atom.global.add.u32 	%r92, [%rd61+28], %r91;
	add.s32 	%r149, %r149, 16;
	add.s32 	%r148, %r148, %r93;
	add.s64 	%rd61, %rd61, 64;
	setp.ne.s32 	%p5, %r149, 0;
	@%p5 bra 	$L__BB1_3;
$L__BB1_4:
	and.b32  	%r9, %r22, 15;
	setp.eq.s32 	%p6, %r9, 0;
	@%p6 bra 	$L__BB1_13;
	ld.param.u64 	%rd60, [_Z7kernelxPiS_S_i_param_2];
	ld.param.u64 	%rd59, [_Z7kernelxPiS_S_i_param_0];
	cvta.to.global.u64 	%rd6, %rd59;
	cvta.to.global.u64 	%rd7, %rd60;
	and.b32  	%r10, %r22, 7;
	setp.lt.u32 	%p7, %r9, 8;
	@%p7 bra 	$L__BB1_7;
	mul.wide.u32 	%rd35, %r151, 4;
	add.s64 	%rd36, %rd7, %rd35;
	mad.lo.s32 	%r94, %r151, %r22, %r1;
	mul.wide.s32 	%rd37, %r94, 4;
	add.s64 	%rd38, %rd6, %rd37;
	ld.global.u32 	%r95, [%rd38];
	ld.global.u32 	%r96, [%rd2];
	mul.lo.s32 	%r97, %r96, %r95;
	atom.global.add.u32 	%r98, [%rd36], %r97;
	mul.wide.u32 	%rd39, %r22, 4;
	add.s64 	%rd40, %rd38, %rd39;
	ld.global.u32 	%r99, [%rd40];
	ld.global.u32 	%r100, [%rd2];
	mul.lo.s32 	%r101, %r100, %r99;
	atom.global.add.u32 	%r102, [%rd36+4], %r101;
	add.s64 	%rd41, %rd40, %rd39;
	ld.global.u32 	%r103, [%rd41];
	ld.global.u32 	%r104, [%rd2];
	mul.lo.s32 	%r105, %r104, %r103;
	atom.global.add.u32 	%r106, [%rd36+8], %r105;
	add.s64 	%rd42, %rd41, %rd39;
	ld.global.u32 	%r107, [%rd42];
	ld.global.u32 	%r108, [%rd2];
	mul.lo.s32 	%r109, %r108, %r107;
	atom.global.add.u32 	%r110, [%rd36+12], %r109;
	add.s64 	%rd43, %rd42, %rd39;
	ld.global.u32 	%r111, [%rd43];
	ld.global.u32 	%r112, [%rd2];
	mul.lo.s32 	%r113, %r112, %r111;
	atom.global.add.u32 	%r114, [%rd36+16], %r113;
	add.s64 	%rd44, %rd43, %rd39;
	ld.global.u32 	%r115, [%rd44];
	ld.global.u32 	%r116, [%rd2];
	mul.lo.s32 	%r117, %r116, %r115;
	atom.global.add.u32 	%r118, [%rd36+20], %r117;
	add.s64 	%rd45, %rd44, %rd39;
	ld.global.u32 	%r119, [%rd45];
	ld.global.u32 	%r120, [%rd2];
	mul.lo.s32 	%r121, %r120, %r119;
	atom.global.add.u32 	%r122, [%rd36+24], %r121;
	add.s64 	%rd46, %rd45, %rd39;
	ld.global.u32 	%r123, [%rd46];
	ld.global.u32 	%r124, [%rd2];
	mul.lo.s32 	%r125, %r124, %r123;
	atom.global.add.u32 	%r126, [%rd36+28], %r125;
	add.s32 	%r151, %r151, 8;
$L__BB1_7:
	setp.eq.s32 	%p8, %r10, 0;
	@%p8 bra 	$L__BB1_13;
	and.b32  	%r13, %r22, 3;
	setp.lt.u32 	%p9, %r10, 4;
	@%p9 bra 	$L__BB1_10;
	mul.wide.u32 	%rd47, %r151, 4;
	add.s64 	%rd48, %rd7, %rd47;
	mad.lo.s32 	%r127, %r151, %r22, %r1;
	mul.wide.s32 	%rd49, %r127, 4;
	add.s64 	%rd50, %rd6, %rd49;
	ld.global.u32 	%r128, [%rd50];
	ld.global.u32 	%r129, [%rd2];
	mul.lo.s32 	%r130, %r129, %r128;
	atom.global.add.u32 	%r131, [%rd48], %r130;
	mul.wide.u32 	%rd51, %r22, 4;
	add.s64 	%rd52, %rd50, %rd51;
	ld.global.u32 	%r132, [%rd52];
	ld.global.u32 	%r133, [%rd2];
	mul.lo.s32 	%r134, %r133, %r132;
	atom.global.add.u32 	%r135, [%rd48+4], %r134;
	add.s64 	%rd53, %rd52, %rd51;
	ld.global.u32 	%r136, [%rd53];
	ld.global.u32 	%r137, [%rd2];
	mul.lo.s32 	%r138, %r137, %r136;
	atom.global.add.u32 	%r139, [%rd48+8], %r138;
	add.s64 	%rd54, %rd53, %rd51;
	ld.global.u32 	%r140, [%rd54];
	ld.global.u32 	%r141, [%rd2];
	mul.lo.s32 	%r142, %r141, %r140;
	atom.global.add.u32 	%r143, [%rd48+12], %r142;
	add.s32 	%r151, %r151, 4;
$L__BB1_10:
	setp.eq.s32 	%p10, %r13, 0;
	@%p10 bra 	$L__BB1_13;
	mad.lo.s32 	%r154, %r151, %r22, %r1;
	mul.wide.u32 	%rd55, %r151, 4;
	add.s64 	%rd62, %rd7, %rd55;
	neg.s32 	%r153, %r13;
$L__BB1_12:
	.pragma "nounroll";
	mul.wide.s32 	%rd56, %r154, 4;
	add.s64 	%rd57, %rd6, %rd56;
	ld.global.u32 	%r144, [%rd57];
	ld.global.u32 	%r145, [%rd2];
	mul.lo.s32 	%r146, %r145, %r144;
	atom.global.add.u32 	%r147, [%rd62], %r146;
	add.s32 	%r154, %r154, %r22;
	add.s64 	%rd62, %rd62, 4;
	add.s32 	%r153, %r153, 1;
	setp.ne.s32 	%p11, %r153, 0;
	@%p11 bra 	$L__BB1_12;
$L__BB1_13:
	ret;

}
	// .globl	_Z7kernelbPiS_S_i
.visible .entry _Z7kernelbPiS_S_i(
	.param .u64 .ptr .align 1 _Z7kernelbPiS_S_i_param_0,
	.param .u64 .ptr .align 1 _Z7kernelbPiS_S_i_param_1,
	.param .u64 .ptr .align 1 _Z7kernelbPiS_S_i_param_2,
	.param .u32 _Z7kernelbPiS_S_i_param_3
)
{
	.reg .pred 	%p<11>;
	.reg .b32 	%r<147>;
	.reg .b64 	%rd<31>;

	ld.param.u64 	%rd11, [_Z7kernelbPiS_S_i_param_0];
	ld.param.u64 	%rd12, [_Z7kernelbPiS_S_i_param_1];
	ld.param.u64 	%rd10, [_Z7kernelbPiS_S_i_param_2];
	ld.param.u32 	%r36, [_Z7kernelbPiS_S_i_param_3];
	cvta.to.global.u64 	%rd1, %rd12;
	cvta.to.global.u64 	%rd2, %rd11;
	mov.u32 	%r37, %tid.x;
	mov.u32 	%r38, %ctaid.x;
	mov.u32 	%r39, %ntid.x;
	mad.lo.s32 	%r1, %r38, %r39, %r37;
	setp.ge.s32 	%p1, %r1, %r36;
	@%p1 bra 	$L__BB2_15;
	setp.lt.s32 	%p2, %r36, 1;
	mov.b32 	%r146, 0;
	@%p2 bra 	$L__BB2_14;
	mul.lo.s32 	%r2, %r36, %r1;
	and.b32  	%r3, %r36, 15;
	setp.lt.u32 	%p3, %r36, 16;
	mov.b32 	%r138, 0;
	mov.u32 	%r146, %r138;
	@%p3 bra 	$L__BB2_5;
	and.b32  	%r138, %r36, 2147483632;
	neg.s32 	%r132, %r138;
	add.s64 	%rd3, %rd2, 32;
	add.s64 	%rd29, %rd1, 32;
	mov.b32 	%r146, 0;
	mov.u32 	%r131, %r2;
$L__BB2_4:
	.pragma "nounroll";
	mul.wide.s32 	%rd13, %r131, 4;
	add.s64 	%rd14, %rd3, %rd13;
	ld.global.u32 	%r44, [%rd14+-32];
	ld.global.u32 	%r45, [%rd29+-32];
	mad.lo.s32 	%r46, %r45, %r44, %r146;
	ld.global.u32 	%r47, [%rd14+-28];
	ld.global.u32 	%r48, [%rd29+-28];
	mad.lo.s32 	%r49, %r48, %r47, %r46;
	ld.global.u32 	%r50, [%rd14+-24];
	ld.global.u32 	%r51, [%rd29+-24];
	mad.lo.s32 	%r52, %r51, %r50, %r49;
	ld.global.u32 	%r53, [%rd14+-20];
	ld.global.u32 	%r54, [%rd29+-20];
	mad.lo.s32 	%r55, %r54, %r53, %r52;
	ld.global.u32 	%r56, [%rd14+-16];
	ld.global.u32 	%r57, [%rd29+-16];
	mad.lo.s32 	%r58, %r57, %r56, %r55;
	ld.global.u32 	%r59, [%rd14+-12];
	ld.global.u32 	%r60, [%rd29+-12];
	mad.lo.s32 	%r61, %r60, %r59, %r58;
	ld.global.u32 	%r62, [%rd14+-8];
	ld.global.u32 	%r63, [%rd29+-8];
	mad.lo.s32 	%r64, %r63, %r62, %r61;
	ld.global.u32 	%r65, [%rd14+-4];
	ld.global.u32 	%r66, [%rd29+-4];
	mad.lo.s32 	%r67, %r66, %r65, %r64;
	ld.global.u32 	%r68, [%rd14];
	ld.global.u32 	%r69, [%rd29];
	mad.lo.s32 	%r70, %r69, %r68, %r67;
	ld.global.u32 	%r71, [%rd14+4];
	ld.global.u32 	%r72, [%rd29+4];
	mad.lo.s32 	%r73, %r72, %r71, %r70;
	ld.global.u32 	%r74, [%rd14+8];
	ld.global.u32 	%r75, [%rd29+8];
	mad.lo.s32 	%r76, %r75, %r74, %r73;
	ld.global.u32 	%r77, [%rd14+12];
	ld.global.u32 	%r78, [%rd29+12];
	mad.lo.s32 	%r79, %r78, %r77, %r76;
	ld.global.u32 	%r80, [%rd14+16];
	ld.global.u32 	%r81, [%rd29+16];
	mad.lo.s32 	%r82, %r81, %r80, %r79;
	ld.global.u32 	%r83, [%rd14+20];
	ld.global.u32 	%r84, [%rd29+20];
	mad.lo.s32 	%r85, %r84, %r83, %r82;
	ld.global.u32 	%r86, [%rd14+24];
	ld.global.u32 	%r87, [%rd29+24];
	mad.lo.s32 	%r88, %r87, %r86, %r85;
	ld.global.u32 	%r89, [%rd14+28];
	ld.global.u32 	%r90, [%rd29+28];
	mad.lo.s32 	%r146, %r90, %r89, %r88;
	add.s32 	%r132, %r132, 16;
	add.s32 	%r131, %r131, 16;
	add.s64 	%rd29, %rd29, 64;
	setp.ne.s32 	%p4, %r132, 0;
	@%p4 bra 	$L__BB2_4;
$L__BB2_5:
	setp.eq.s32 	%p5, %r3, 0;
	@%p5 bra 	$L__BB2_14;
	and.b32  	%r15, %r36, 7;
	setp.lt.u32 	%p6, %r3, 8;
	@%p6 bra 	$L__BB2_8;
	add.s32 	%r92, %r138, %r2;
	mul.wide.s32 	%rd15, %r92, 4;
	add.s64 	%rd16, %rd2, %rd15;
	ld.global.u32 	%r93, [%rd16];
	mul.wide.u32 	%rd17, %r138, 4;
	add.s64 	%rd18, %rd1, %rd17;
	ld.global.u32 	%r94, [%rd18];
	mad.lo.s32 	%r95, %r94, %r93, %r146;
	ld.global.u32 	%r96, [%rd16+4];
	ld.global.u32 	%r97, [%rd18+4];
	mad.lo.s32 	%r98, %r97, %r96, %r95;
	ld.global.u32 	%r99, [%rd16+8];
	ld.global.u32 	%r100, [%rd18+8];
	mad.lo.s32 	%r101, %r100, %r99, %r98;
	ld.global.u32 	%r102, [%rd16+12];
	ld.global.u32 	%r103, [%rd18+12];
	mad.lo.s32 	%r104, %r103, %r102, %r101;
	ld.global.u32 	%r105, [%rd16+16];
	ld.global.u32 	%r106, [%rd18+16];
	mad.lo.s32 	%r107, %r106, %r105, %r104;
	ld.global.u32 	%r108, [%rd16+20];
	ld.global.u32 	%r109, [%rd18+20];
	mad.lo.s32 	%r110, %r109, %r108, %r107;
	ld.global.u32 	%r111, [%rd16+24];
	ld.global.u32 	%r112, [%rd18+24];
	mad.lo.s32 	%r113, %r112, %r111, %r110;
	ld.global.u32 	%r114, [%rd16+28];
	ld.global.u32 	%r115, [%rd18+28];
	mad.lo.s32 	%r146, %r115, %r114, %r113;
	add.s32 	%r138, %r138, 8;
$L__BB2_8:
	setp.eq.s32 	%p7, %r15, 0;
	@%p7 bra 	$L__BB2_14;
	and.b32  	%r21, %r36, 3;
	setp.lt.u32 	%p8, %r15, 4;
	@%p8 bra 	$L__BB2_11;
	add.s32 	%r117, %r138, %r2;
	mul.wide.s32 	%rd19, %r117, 4;
	add.s64 	%rd20, %rd2, %rd19;
	ld.global.u32 	%r118, [%rd20];
	mul.wide.u32 	%rd21, %r138, 4;
	add.s64 	%rd22, %rd1, %rd21;
	ld.global.u32 	%r119, [%rd22];
	mad.lo.s32 	%r120, %r119, %r118, %r146;
	ld.global.u32 	%r121, [%rd20+4];
	ld.global.u32 	%r122, [%rd22+4];
	mad.lo.s32 	%r123, %r122, %r121, %r120;
	ld.global.u32 	%r124, [%rd20+8];
	ld.global.u32 	%r125, [%rd22+8];
	mad.lo.s32 	%r126, %r125, %r124, %r123;
	ld.global.u32 	%r127, [%rd20+12];
	ld.global.u32 	%r128, [%rd22+12];
	mad.lo.s32 	%r146, %r128, %r127, %r126;
	add.s32 	%r138, %r138, 4;
$L__BB2_11:
	setp.eq.s32 	%p9, %r21, 0;
	@%p9 bra 	$L__BB2_14;
	mul.wide.u32 	%rd23, %r138, 4;
	add.s64 	%rd30, %rd1, %rd23;
	add.s32 	%r144, %r138, %r2;
	neg.s32 	%r143, %r21;
$L__BB2_13:
	.pragma "nounroll";
	mul.wide.s32 	%rd24, %r144, 4;
	add.s64 	%rd25, %rd2, %rd24;
	ld.global.u32 	%r129, [%rd25];
	ld.global.u32 	%r130, [%rd30];
	mad.lo.s32 	%r146, %r130, %r129, %r146;
	add.s64 	%rd30, %rd30, 4;
	add.s32 	%r144, %r144, 1;
	add.s32 	%r143, %r143, 1;
	setp.ne.s32 	%p10, %r143, 0;
	@%p10 bra 	$L__BB2_13;
$L__BB2_14:
	cvta.to.global.u64 	%rd26, %rd10;
	mul.wide.s32 	%rd27, %r1, 4;
	add.s64 	%rd28, %rd26, %rd27;
	st.global.u32 	[%rd28], %r146;
$L__BB2_15:
	ret;

}
	// .globl	_Z9kernelRedPiS_S_i
.visible .entry _Z9kernelRedPiS_S_i(
	.param .u64 .ptr .align 1 _Z9kernelRedPiS_S_i_param_0,
	.param .u64 .ptr .align 1 _Z9kernelRedPiS_S_i_param_1,
	.param .u64 .ptr .align 1 _Z9kernelRedPiS_S_i_param_2,
	.param .u32 _Z9kernelRedPiS_S_i_param_3
)
{
	.reg .pred 	%p<35>;
	.reg .b32 	%r<86>;
	.reg .b64 	%rd<22>;

	ld.param.u64 	%rd10, [_Z9kernelRedPiS_S_i_param_0];
	ld.param.u64 	%rd9, [_Z9kernelRedPiS_S_i_param_1];
	ld.param.u64 	%rd11, [_Z9kernelRedPiS_S_i_param_2];
	ld.param.u32 	%r12, [_Z9kernelRedPiS_S_i_param_3];
	cvta.to.global.u64 	%rd1, %rd11;
	cvta.to.global.u64 	%rd2, %rd10;
	mov.u32 	%r1, %tid.x;
	mov.u32 	%r13, %ctaid.x;
	mov.u32 	%r14, %ntid.x;
	mad.lo.s32 	%r2, %r13, %r14, %r1;
	setp.ge.s32 	%p1, %r2, %r12;
	setp.lt.s32 	%p2, %r12, 1;
	or.pred  	%p3, %p1, %p2;
	@%p3 bra 	$L__BB3_59;
	cvta.to.global.u64 	%rd12, %rd9;
	mul.wide.s32 	%rd13, %r2, 4;
	add.s64 	%rd3, %rd12, %rd13;
	shl.b32 	%r16, %r1, 2;
	mov.u32 	%r17, ax;
	add.s32 	%r3, %r17, %r16;
	setp.eq.s32 	%p4, %r12, 1;
	mov.b32 	%r85, 0;
	@%p4 bra 	$L__BB3_40;
	and.b32  	%r85, %r12, 2147483646;
	neg.s32 	%r84, %r85;
	add.s64 	%rd21, %rd1, 4;
	mul.wide.u32 	%rd14, %r12, 4;
	add.s64 	%rd5, %rd2, %rd14;
	shl.b32 	%r6, %r12, 1;
	mov.u32 	%r83, %r2;
$L__BB3_3:
	setp.gt.u32 	%p5, %r1, 127;
	mul.wide.s32 	%rd7, %r83, 4;
	add.s64 	%rd15, %rd2, %rd7;
	ld.global.u32 	%r18, [%rd15];
	ld.global.u32 	%r19, [%rd3];
	mul.lo.s32 	%r20, %r19, %r18;
	st.shared.u32 	[%r3], %r20;
	bar.sync 	0;
	@%p5 bra 	$L__BB3_5;
	ld.shared.u32 	%r21, [%r3+512];
	atom.shared.add.u32 	%r22, [%r3], %r21;
$L__BB3_5:
	setp.gt.u32 	%p6, %r1, 63;
	bar.sync 	0;
	@%p6 bra 	$L__BB3_7;
	ld.shared.u32 	%r23, [%r3+256];
	atom.shared.add.u32 	%r24, [%r3], %r23;
$L__BB3_7:
	setp.gt.u32 	%p7, %r1, 31;
	bar.sync 	0;
	@%p7 bra 	$L__BB3_9;
	ld.shared.u32 	%r25, [%r3+128];
	atom.shared.add.u32 	%r26, [%r3], %r25;
$L__BB3_9:
	setp.gt.u32 	%p8, %r1, 15;
	bar.sync 	0;
	@%p8 bra 	$L__BB3_11;
	ld.shared.u32 	%r27, [%r3+64];
	atom.shared.add.u32 	%r28, [%r3], %r27;
$L__BB3_11:
	setp.gt.u32 	%p9, %r1, 7;
	bar.sync 	0;
	@%p9 bra 	$L__BB3_13;
	ld.shared.u32 	%r29, [%r3+32];
	atom.shared.add.u32 	%r30, [%r3], %r29;
$L__BB3_13:
	setp.gt.u32 	%p10, %r1, 3;
	bar.sync 	0;
	@%p10 bra 	$L__BB3_15;
	ld.shared.u32 	%r31, [%r3+16];
	atom.shared.add.u32 	%r32, [%r3], %r31;
$L__BB3_15:
	setp.gt.u32 	%p11, %r1, 1;
	bar.sync 	0;
	@%p11 bra 	$L__BB3_17;
	ld.shared.u32 	%r33, [%r3+8];
	atom.shared.add.u32 	%r34, [%r3], %r33;
$L__BB3_17:
	setp.ne.s32 	%p12, %r1, 0;
	bar.sync 	0;
	@%p12 bra 	$L__BB3_19;
	ld.shared.u32 	%r35, [ax+4];
	atom.shared.add.u32 	%r36, [%r3], %r35;
$L__BB3_19:
	setp.ne.s32 	%p13, %r1, 0;
	bar.sync 	0;
	@%p13 bra 	$L__BB3_21;
	ld.shared.u32 	%r37, [ax];
	atom.global.add.u32 	%r38, [%rd21+-4], %r37;
$L__BB3_21:
	setp.gt.u32 	%p14, %r1, 127;
	add.s64 	%rd16, %rd5, %rd7;
	ld.global.u32 	%r39, [%rd16];
	ld.global.u32 	%r40, [%rd3];
	mul.lo.s32 	%r41, %r40, %r39;
	st.shared.u32 	[%r3], %r41;
	bar.sync 	0;
	@%p14 bra 	$L__BB3_23;
	ld.shared.u32 	%r42, [%r3+512];
	atom.shared.add.u32 	%r43, [%r3], %r42;
$L__BB3_23:
	setp.gt.u32 	%p15, %r1, 63;
	bar.sync 	0;
	@%p15 bra 	$L__BB3_25;
	ld.shared.u32 	%r44, [%r3+256];
	atom.shared.add.u32 	%r45, [%r3], %r44;
$L__BB3_25:
	setp.gt.u32 	%p16, %r1, 31;
	bar.sync 	0;
	@%p16 bra 	$L__BB3_27;
	ld.shared.u32 	%r46, [%r3+128];
	atom.shared.add.u32 	%r47, [%r3], %r46;
$L__BB3_27:
	setp.gt.u32 	%p17, %r1, 15;
	bar.sync 	0;
	@%p17 bra 	$L__BB3_29;
	ld.shared.u32 	%r48, [%r3+64];
	atom.shared.add.u32 	%r49, [%r3], %r48;
$L__BB3_29:
	setp.gt.u32 	%p18, %r1, 7;
	bar.sync 	0;
	@%p18 bra 	$L__BB3_31;
	ld.shared.u32 	%r50, [%r3+32];
	atom.shared.add.u32 	%r51, [%r3], %r50;
$L__BB3_31:
	setp.gt.u32 	%p19, %r1, 3;
	bar.sync 	0;
	@%p19 bra 	$L__BB3_33;
	ld.shared.u32 	%r52, [%r3+16];
	atom.shared.add.u32 	%r53, [%r3], %r52;
$L__BB3_33:
	setp.gt.u32 	%p20, %r1, 1;
	bar.sync 	0;
	@%p20 bra 	$L__BB3_35;
	ld.shared.u32 	%r54, [%r3+8];
	atom.shared.add.u32 	%r55, [%r3], %r54;
$L__BB3_35:
	setp.ne.s32 	%p21, %r1, 0;
	bar.sync 	0;
	@%p21 bra 	$L__BB3_37;
	ld.shared.u32 	%r56, [ax+4];
	atom.shared.add.u32 	%r57, [%r3], %r56;
$L__BB3_37:
	setp.ne.s32 	%p22, %r1, 0;
	bar.sync 	0;
	@%p22 bra 	$L__BB3_39;
	ld.shared.u32 	%r58, [ax];
	atom.global.add.u32 	%r59, [%rd21], %r58;
$L__BB3_39:
	add.s32 	%r84, %r84, 2;
	add.s64 	%rd21, %rd21, 8;
	add.s32 	%r83, %r83, %r6;
	setp.ne.s32 	%p23, %r84, 0;
	@%p23 bra 	$L__BB3_3;
$L__BB3_40:
	and.b32  	%r60, %r12, 1;
	setp.eq.b32 	%p24, %r60, 1;
	not.pred 	%p25, %p24;
	@%p25 bra 	$L__BB3_59;
	mad.lo.s32 	%r61, %r85, %r12, %r2;
	mul.wide.s32 	%rd17, %r61, 4;
	add.s64 	%rd18, %rd2, %rd17;
	ld.global.u32 	%r62, [%rd18];
	ld.global.u32 	%r63, [%rd3];
	mul.lo.s32 	%r64, %r63, %r62;
	st.shared.u32 	[%r3], %r64;
	bar.sync 	0;
	setp.gt.u32 	%p26, %r1, 127;
	@%p26 bra 	$L__BB3_43;
	ld.shared.u32 	%r65, [%r3+512];
	atom.shared.add.u32 	%r66, [%r3], %r65;
$L__BB3_43:
	bar.sync 	0;
	setp.gt.u32 	%p27, %r1, 63;
	@%p27 bra 	$L__BB3_45;
	ld.shared.u32 	%r67, [%r3+256];
	atom.shared.add.u32 	%r68, [%r3], %r67;
$L__BB3_45:
	bar.sync 	0;
	setp.gt.u32 	%p28, %r1, 31;
	@%p28 bra 	$L__BB3_47;
	ld.shared.u32 	%r69, [%r3+128];
	atom.shared.add.u32 	%r70, [%r3], %r69;
$L__BB3_47:
	bar.sync 	0;
	setp.gt.u32 	%p29, %r1, 15;
	@%p29 bra 	$L__BB3_49;
	ld.shared.u32 	%r71, [%r3+64];
	atom.shared.add.u32 	%r72, [%r3], %r71;
$L__BB3_49:
	bar.sync 	0;
	setp.gt.u32 	%p30, %r1, 7;
	@%p30 bra 	$L__BB3_51;
	ld.shared.u32 	%r73, [%r3+32];
	atom.shared.add.u32 	%r74, [%r3], %r73;
$L__BB3_51:
	bar.sync 	0;
	setp.gt.u32 	%p31, %r1, 3;
	@%p31 bra 	$L__BB3_53;
	ld.shared.u32 	%r75, [%r3+16];
	atom.shared.add.u32 	%r76, [%r3], %r75;
$L__BB3_53:
	bar.sync 	0;
	setp.gt.u32 	%p32, %r1, 1;
	@%p32 bra 	$L__BB3_55;
	ld.shared.u32 	%r77, [%r3+8];
	atom.shared.add.u32 	%r78, [%r3], %r77;
$L__BB3_55:
	setp.ne.s32 	%p33, %r1, 0;
	bar.sync 	0;
	@%p33 bra 	$L__BB3_57;
	ld.shared.u32 	%r79, [ax+4];
	atom.shared.add.u32 	%r80, [%r3], %r79;
$L__BB3_57:
	setp.ne.s32 	%p34, %r1, 0;
	bar.sync 	0;
	@%p34 bra 	$L__BB3_59;
	mul.wide.u32 	%rd19, %r85, 4;
	add.s64 	%rd20, %rd1, %rd19;
	ld.shared.u32 	%r81, [ax];
	atom.global.add.u32 	%r82, [%rd20], %r81;
$L__BB3_59:
	ret;

}
	// .globl	_Z8kernelSMPiS_S_i
.visible .entry _Z8kernelSMPiS_S_i(
	.param .u64 .ptr .align 1 _Z8kernelSMPiS_S_i_param_0,
	.param .u64 .ptr .align 1 _Z8kernelSMPiS_S_i_param_1,
	.param .u64 .ptr .align 1 _Z8kernelSMPiS_S_i_param_2,
	.param .u32 _Z8kernelSMPiS_S_i_param_3
)
{
	.reg .pred 	%p<11>;
	.reg .b32 	%r<115>;
	.reg .b64 	%rd<28>;

	ld.param.u64 	%rd8, [_Z8kernelSMPiS_S_i_param_0];
	ld.param.u64 	%rd9, [_Z8kernelSMPiS_S_i_param_1];
	ld.param.u64 	%rd7, [_Z8kernelSMPiS_S_i_param_2];
	ld.param.u32 	%r30, [_Z8kernelSMPiS_S_i_param_3];
	cvta.to.global.u64 	%rd1, %rd8;
	cvta.to.global.u64 	%rd2, %rd9;
	mov.u32 	%r1, %tid.x;
	mov.u32 	%r31, %ctaid.x;
	mov.u32 	%r32, %ntid.x;
	mad.lo.s32 	%r2, %r31, %r32, %r1;
	setp.ge.s32 	%p1, %r2, %r30;
	@%p1 bra 	$L__BB4_14;
	setp.lt.s32 	%p2, %r30, 1;
	mov.b32 	%r114, 0;
	@%p2 bra 	$L__BB4_13;
	shl.b32 	%r36, %r1, 2;
	mov.u32 	%r37, vx;
	add.s32 	%r3, %r37, %r36;
	mul.lo.s32 	%r4, %r30, %r2;
	and.b32  	%r5, %r30, 7;
	setp.lt.u32 	%p3, %r30, 8;
	mov.b32 	%r109, 0;
	mov.u32 	%r114, %r109;
	@%p3 bra 	$L__BB4_5;
	and.b32  	%r109, %r30, 2147483640;
	neg.s32 	%r103, %r109;
	add.s64 	%rd27, %rd2, 16;
	add.s64 	%rd4, %rd1, 16;
	mov.b32 	%r114, 0;
	mov.u32 	%r102, %r4;
$L__BB4_4:
	.pragma "nounroll";
	mul.wide.s32 	%rd10, %r102, 4;
	add.s64 	%rd11, %rd4, %rd10;
	ld.global.u32 	%r39, [%rd27+-16];
	st.shared.u32 	[%r3], %r39;
	bar.sync 	0;
	ld.global.u32 	%r40, [%rd11+-16];
	ld.shared.u32 	%r41, [%r3];
	mad.lo.s32 	%r42, %r41, %r40, %r114;
	ld.global.u32 	%r43, [%rd27+-12];
	st.shared.u32 	[%r3], %r43;
	bar.sync 	0;
	ld.global.u32 	%r44, [%rd11+-12];
	ld.shared.u32 	%r45, [%r3];
	mad.lo.s32 	%r46, %r45, %r44, %r42;
	ld.global.u32 	%r47, [%rd27+-8];
	st.shared.u32 	[%r3], %r47;
	bar.sync 	0;
	ld.global.u32 	%r48, [%rd11+-8];
	ld.shared.u32 	%r49, [%r3];
	mad.lo.s32 	%r50, %r49, %r48, %r46;
	ld.global.u32 	%r51, [%rd27+-4];
	st.shared.u32 	[%r3], %r51;
	bar.sync 	0;
	ld.global.u32 	%r52, [%rd11+-4];
	ld.shared.u32 	%r53, [%r3];
	mad.lo.s32 	%r54, %r53, %r52, %r50;
	ld.global.u32 	%r55, [%rd27];
	st.shared.u32 	[%r3], %r55;
	bar.sync 	0;
	ld.global.u32 	%r56, [%rd11];
	ld.shared.u32 	%r57, [%r3];
	mad.lo.s32 	%r58, %r57, %r56, %r54;
	ld.global.u32 	%r59, [%rd27+4];
	st.shared.u32 	[%r3], %r59;
	bar.sync 	0;
	ld.global.u32 	%r60, [%rd11+4];
	ld.shared.u32 	%r61, [%r3];
	mad.lo.s32 	%r62, %r61, %r60, %r58;
	ld.global.u32 	%r63, [%rd27+8];
	st.shared.u32 	[%r3], %r63;
	bar.sync 	0;
	ld.global.u32 	%r64, [%rd11+8];
	ld.shared.u32 	%r65, [%r3];
	mad.lo.s32 	%r66, %r65, %r64, %r62;
	ld.global.u32 	%r67, [%rd27+12];
	st.shared.u32 	[%r3], %r67;
	bar.sync 	0;
	ld.global.u32 	%r68, [%rd11+12];
	ld.shared.u32 	%r69, [%r3];
	mad.lo.s32 	%r114, %r69, %r68, %r66;
	add.s32 	%r103, %r103, 8;
	add.s64 	%rd27, %rd27, 32;
	add.s32 	%r102, %r102, 8;
	setp.ne.s32 	%p4, %r103, 0;
	@%p4 bra 	$L__BB4_4;
$L__BB4_5:
	setp.eq.s32 	%p5, %r5, 0;
	@%p5 bra 	$L__BB4_13;
	and.b32  	%r17, %r30, 3;
	setp.lt.u32 	%p6, %r5, 4;
	@%p6 bra 	$L__BB4_8;
	mul.wide.u32 	%rd12, %r109, 4;
	add.s64 	%rd13, %rd2, %rd12;
	ld.global.u32 	%r71, [%rd13];
	st.shared.u32 	[%r3], %r71;
	bar.sync 	0;
	add.s32 	%r72, %r109, %r4;
	mul.wide.s32 	%rd14, %r72, 4;
	add.s64 	%rd15, %rd1, %rd14;
	ld.global.u32 	%r73, [%rd15];
	ld.shared.u32 	%r74, [%r3];
	mad.lo.s32 	%r75, %r74, %r73, %r114;
	ld.global.u32 	%r76, [%rd13+4];
	st.shared.u32 	[%r3], %r76;
	bar.sync 	0;
	ld.global.u32 	%r77, [%rd15+4];
	ld.shared.u32 	%r78, [%r3];
	mad.lo.s32 	%r79, %r78, %r77, %r75;
	ld.global.u32 	%r80, [%rd13+8];
	st.shared.u32 	[%r3], %r80;
	bar.sync 	0;
	ld.global.u32 	%r81, [%rd15+8];
	ld.shared.u32 	%r82, [%r3];
	mad.lo.s32 	%r83, %r82, %r81, %r79;
	ld.global.u32 	%r84, [%rd13+12];
	st.shared.u32 	[%r3], %r84;
	bar.sync 	0;
	ld.global.u32 	%r85, [%rd15+12];
	ld.shared.u32 	%r86, [%r3];
	mad.lo.s32 	%r114, %r86, %r85, %r83;
	add.s32 	%r109, %r109, 4;
$L__BB4_8:
	setp.eq.s32 	%p7, %r17, 0;
	@%p7 bra 	$L__BB4_13;
	setp.eq.s32 	%p8, %r17, 1;
	@%p8 bra 	$L__BB4_11;
	mul.wide.u32 	%rd16, %r109, 4;
	add.s64 	%rd17, %rd2, %rd16;
	ld.global.u32 	%r88, [%rd17];
	st.shared.u32 	[%r3], %r88;
	bar.sync 	0;
	add.s32 	%r89, %r109, %r4;
	mul.wide.s32 	%rd18, %r89, 4;
	add.s64 	%rd19, %rd1, %rd18;
	ld.global.u32 	%r90, [%rd19];
	ld.shared.u32 	%r91, [%r3];
	mad.lo.s32 	%r92, %r91, %r90, %r114;
	ld.global.u32 	%r93, [%rd17+4];
	st.shared.u32 	[%r3], %r93;
	bar.sync 	0;
	ld.global.u32 	%r94, [%rd19+4];
	ld.shared.u32 	%r95, [%r3];
	mad.lo.s32 	%r114, %r95, %r94, %r92;
	add.s32 	%r109, %r109, 2;
$L__BB4_11:
	and.b32  	%r96, %r30, 1;
	setp.eq.b32 	%p9, %r96, 1;
	not.pred 	%p10, %p9;
	@%p10 bra 	$L__BB4_13;
	mul.wide.u32 	%rd20, %r109, 4;
	add.s64 	%rd21, %rd2, %rd20;
	ld.global.u32 	%r97, [%rd21];
	st.shared.u32 	[%r3], %r97;
	bar.sync 	0;
	add.s32 	%r98, %r109, %r4;
	mul.wide.s32 	%rd22, %r98, 4;
	add.s64 	%rd23, %rd1, %rd22;
	ld.global.u32 	%r99, [%rd23];
	ld.shared.u32 	%r100, [%r3];
	mad.lo.s32 	%r114, %r100, %r99, %r114;
$L__BB4_13:
	cvta.to.global.u64 	%rd24, %rd7;
	mul.wide.s32 	%rd25, %r2, 4;
	add.s64 	%rd26, %rd24, %rd25;
	atom.global.add.u32 	%r101, [%rd26], %r114;
$L__BB4_14:
	ret;

}
	// .globl	_Z8kernelCMPiS_i
.visible .entry _Z8kernelCMPiS_i(
	.param .u64 .ptr .align 1 _Z8kernelCMPiS_i_param_0,
	.param .u64 .ptr .align 1 _Z8kernelCMPiS_i_param_1,
	.param .u32 _Z8kernelCMPiS_i_param_2
)
{
	.reg .pred 	%p<11>;
	.reg .b32 	%r<147>;
	.reg .b64 	%rd<33>;

	ld.param.u64 	%rd9, [_Z8kernelCMPiS_i_param_0];
	ld.param.u64 	%rd8, [_Z8kernelCMPiS_i_param_1];
	ld.param.u32 	%r36, [_Z8kernelCMPiS_i_param_2];
	cvta.to.global.u64 	%rd1, %rd9;
	mov.u32 	%r37, %tid.x;
	mov.u32 	%r38, %ctaid.x;
	mov.u32 	%r39, %ntid.x;
	mad.lo.s32 	%r1, %r38, %r39, %r37;
	setp.ge.s32 	%p1, %r1, %r36;
	@%p1 bra 	$L__BB5_15;
	setp.lt.s32 	%p2, %r36, 1;
	mov.b32 	%r146, 0;
	@%p2 bra 	$L__BB5_14;
	mul.lo.s32 	%r2, %r36, %r1;
	and.b32  	%r3, %r36, 15;
	setp.lt.u32 	%p3, %r36, 16;
	mov.b32 	%r138, 0;
	mov.u32 	%r146, %r138;
	@%p3 bra 	$L__BB5_5;
	and.b32  	%r138, %r36, 2147483632;
	neg.s32 	%r132, %r138;
	mov.u64 	%rd11, x;
	add.s64 	%rd31, %rd11, 32;
	add.s64 	%rd2, %rd1, 32;
	mov.b32 	%r146, 0;
	mov.u32 	%r131, %r2;
$L__BB5_4:
	.pragma "nounroll";
	mul.wide.s32 	%rd12, %r131, 4;
	add.s64 	%rd13, %rd2, %rd12;
	ld.global.u32 	%r44, [%rd13+-32];
	ld.const.u32 	%r45, [%rd31+-32];
	mad.lo.s32 	%r46, %r45, %r44, %r146;
	ld.global.u32 	%r47, [%rd13+-28];
	ld.const.u32 	%r48, [%rd31+-28];
	mad.lo.s32 	%r49, %r48, %r47, %r46;
	ld.global.u32 	%r50, [%rd13+-24];
	ld.const.u32 	%r51, [%rd31+-24];
	mad.lo.s32 	%r52, %r51, %r50, %r49;
	ld.global.u32 	%r53, [%rd13+-20];
	ld.const.u32 	%r54, [%rd31+-20];
	mad.lo.s32 	%r55, %r54, %r53, %r52;
	ld.global.u32 	%r56, [%rd13+-16];
	ld.const.u32 	%r57, [%rd31+-16];
	mad.lo.s32 	%r58, %r57, %r56, %r55;
	ld.global.u32 	%r59, [%rd13+-12];
	ld.const.u32 	%r60, [%rd31+-12];
	mad.lo.s32 	%r61, %r60, %r59, %r58;
	ld.global.u32 	%r62, [%rd13+-8];
	ld.const.u32 	%r63, [%rd31+-8];
	mad.lo.s32 	%r64, %r63, %r62, %r61;
	ld.global.u32 	%r65, [%rd13+-4];
	ld.const.u32 	%r66, [%rd31+-4];
	mad.lo.s32 	%r67, %r66, %r65, %r64;
	ld.global.u32 	%r68, [%rd13];
	ld.const.u32 	%r69, [%rd31];
	mad.lo.s32 	%r70, %r69, %r68, %r67;
	ld.global.u32 	%r71, [%rd13+4];
	ld.const.u32 	%r72, [%rd31+4];
	mad.lo.s32 	%r73, %r72, %r71, %r70;
	ld.global.u32 	%r74, [%rd13+8];
	ld.const.u32 	%r75, [%rd31+8];
	mad.lo.s32 	%r76, %r75, %r74, %r73;
	ld.global.u32 	%r77, [%rd13+12];
	ld.const.u32 	%r78, [%rd31+12];
	mad.lo.s32 	%r79, %r78, %r77, %r76;
	ld.global.u32 	%r80, [%rd13+16];
	ld.const.u32 	%r81, [%rd31+16];
	mad.lo.s32 	%r82, %r81, %r80, %r79;
	ld.global.u32 	%r83, [%rd13+20];
	ld.const.u32 	%r84, [%rd31+20];
	mad.lo.s32 	%r85, %r84, %r83, %r82;
	ld.global.u32 	%r86, [%rd13+24];
	ld.const.u32 	%r87, [%rd31+24];
	mad.lo.s32 	%r88, %r87, %r86, %r85;
	ld.global.u32 	%r89, [%rd13+28];
	ld.const.u32 	%r90, [%rd31+28];
	mad.lo.s32 	%r146, %r90, %r89, %r88;
	add.s32 	%r132, %r132, 16;
	add.s32 	%r131, %r131, 16;
	add.s64 	%rd31, %rd31, 64;
	setp.ne.s32 	%p4, %r132, 0;
	@%p4 bra 	$L__BB5_4;
$L__BB5_5:
	setp.eq.s32 	%p5, %r3, 0;
	@%p5 bra 	$L__BB5_14;
	and.b32  	%r15, %r36, 7;
	setp.lt.u32 	%p6, %r3, 8;
	@%p6 bra 	$L__BB5_8;
	add.s32 	%r92, %r138, %r2;
	mul.wide.s32 	%rd14, %r92, 4;
	add.s64 	%rd15, %rd1, %rd14;
	ld.global.u32 	%r93, [%rd15];
	mul.wide.u32 	%rd16, %r138, 4;
	mov.u64 	%rd17, x;
	add.s64 	%rd18, %rd17, %rd16;
	ld.const.u32 	%r94, [%rd18];
	mad.lo.s32 	%r95, %r94, %r93, %r146;
	ld.global.u32 	%r96, [%rd15+4];
	ld.const.u32 	%r97, [%rd18+4];
	mad.lo.s32 	%r98, %r97, %r96, %r95;
	ld.global.u32 	%r99, [%rd15+8];
	ld.const.u32 	%r100, [%rd18+8];
	mad.lo.s32 	%r101, %r100, %r99, %r98;
	ld.global.u32 	%r102, [%rd15+12];
	ld.const.u32 	%r103, [%rd18+12];
	mad.lo.s32 	%r104, %r103, %r102, %r101;
	ld.global.u32 	%r105, [%rd15+16];
	ld.const.u32 	%r106, [%rd18+16];
	mad.lo.s32 	%r107, %r106, %r105, %r104;
	ld.global.u32 	%r108, [%rd15+20];
	ld.const.u32 	%r109, [%rd18+20];
	mad.lo.s32 	%r110, %r109, %r108, %r107;
	ld.global.u32 	%r111, [%rd15+24];
	ld.const.u32 	%r112, [%rd18+24];
	mad.lo.s32 	%r113, %r112, %r111, %r110;
	ld.global.u32 	%r114, [%rd15+28];
	ld.const.u32 	%r115, [%rd18+28];
	mad.lo.s32 	%r146, %r115, %r114, %r113;
	add.s32 	%r138, %r138, 8;
$L__BB5_8:
	setp.eq.s32 	%p7, %r15, 0;
	@%p7 bra 	$L__BB5_14;
	and.b32  	%r21, %r36, 3;
	setp.lt.u32 	%p8, %r15, 4;
	@%p8 bra 	$L__BB5_11;
	add.s32 	%r117, %r138, %r2;
	mul.wide.s32 	%rd19, %r117, 4;
	add.s64 	%rd20, %rd1, %rd19;
	ld.global.u32 	%r118, [%rd20];
	mul.wide.u32 	%rd21, %r138, 4;
	mov.u64 	%rd22, x;
	add.s64 	%rd23, %rd22, %rd21;
	ld.const.u32 	%r119, [%rd23];
	mad.lo.s32 	%r120, %r119, %r118, %r146;
	ld.global.u32 	%r121, [%rd20+4];
	ld.const.u32 	%r122, [%rd23+4];
	mad.lo.s32 	%r123, %r122, %r121, %r120;
	ld.global.u32 	%r124, [%rd20+8];
	ld.const.u32 	%r125, [%rd23+8];
	mad.lo.s32 	%r126, %r125, %r124, %r123;
	ld.global.u32 	%r127, [%rd20+12];
	ld.const.u32 	%r128, [%rd23+12];
	mad.lo.s32 	%r146, %r128, %r127, %r126;
	add.s32 	%r138, %r138, 4;
$L__BB5_11:
	setp.eq.s32 	%p9, %r21, 0;
	@%p9 bra 	$L__BB5_14;
	mul.wide.u32 	%rd24, %r138, 4;
	mov.u64 	%rd25, x;
	add.s64 	%rd32, %rd25, %rd24;
	add.s32 	%r144, %r138, %r2;
	neg.s32 	%r143, %r21;
$L__BB5_13:
	.pragma "nounroll";
	mul.wide.s32 	%rd26, %r144, 4;
	add.s64 	%rd27, %rd1, %rd26;
	ld.global.u32 	%r129, [%rd27];
	ld.const.u32 	%r130, [%rd32];
	mad.lo.s32 	%r146, %r130, %r129, %r146;
	add.s64 	%rd32, %rd32, 4;
	add.s32 	%r144, %r144, 1;
	add.s32 	%r143, %r143, 1;
	setp.ne.s32 	%p10, %r143, 0;
	@%p10 bra 	$L__BB5_13;
$L__BB5_14:
	cvta.to.global.u64 	%rd28, %rd8;
	mul.wide.s32 	%rd29, %r1, 4;
	add.s64 	%rd30, %rd28, %rd29;
	st.global.u32 	[%rd30], %r146;
$L__BB5_15:
	ret;

}


// ===== COMPILED SASS (sm_100) =====

	.target	sm_100

	.elftype	@"ET_EXEC"


//--------------------- .note.nv.tkinfo           --------------------------
	.section	.note.nv.tkinfo,"",@"SHT_NOTE"
	.sectionflags	@"SHF_NOTE_NV_TKINFO"
	.tkinfo
        /*0018*/ 	.word	0x00000002
        /*0030*/ 	.string	""
        /*0030*/ 	.string	"ptxas"
        /*0030*/ 	.string	"Cuda compilation tools, release 13.0, V13.0.88"
        /*0030*/ 	.string	"Build cuda_13.0.r13.0/compiler.36424714_0"
        /*0030*/ 	.string	"-arch sm_100 -m 64 "



//--------------------- .note.nv.cuinfo           --------------------------
	.section	.note.nv.cuinfo,"",@"SHT_NOTE"
	.sectionflags	@"SHF_NOTE_NV_CUINFO"
        /*0018*/ 	.short	0x0002
        /*001a*/ 	.short	0x0064
        /*001c*/ 	.short	0x0082
	.zero		2


//--------------------- .nv.info                  --------------------------
	.section	.nv.info,"",@"SHT_CUDA_INFO"
	.align	4


	//----- nvinfo : EIATTR_REGCOUNT
	.align		4
        /*0000*/ 	.byte	0x04, 0x2f
        /*0002*/ 	.short	(.L_2 - .L_1)
	.align		4
.L_1:
        /*0004*/ 	.word	index@(_Z7kernelAPiS_S_i)
        /*0008*/ 	.word	0x0000000e


	//----- nvinfo : EIATTR_FRAME_SIZE
	.align		4
.L_2:
        /*000c*/ 	.byte	0x04, 0x11
        /*000e*/ 	.short	(.L_4 - .L_3)
	.align		4
.L_3:
        /*0010*/ 	.word	index@(_Z7kernelAPiS_S_i)
        /*0014*/ 	.word	0x00000000


	//----- nvinfo : EIATTR_REGCOUNT
	.align		4
.L_4:
        /*0018*/ 	.byte	0x04, 0x2f
        /*001a*/ 	.short	(.L_6 - .L_5)
	.align		4
.L_5:
        /*001c*/ 	.word	index@(_Z7kernelxPiS_S_i)
        /*0020*/ 	.word	0x00000018


	//----- nvinfo : EIATTR_FRAME_SIZE
	.align		4
.L_6:
        /*0024*/ 	.byte	0x04, 0x11
        /*0026*/ 	.short	(.L_8 - .L_7)
	.align		4
.L_7:
        /*0028*/ 	.word	index@(_Z7kernelxPiS_S_i)
        /*002c*/ 	.word	0x00000000


	//----- nvinfo : EIATTR_REGCOUNT
	.align		4
.L_8:
        /*0030*/ 	.byte	0x04, 0x2f
        /*0032*/ 	.short	(.L_10 - .L_9)
	.align		4
.L_9:
        /*0034*/ 	.word	index@(_Z7kernelbPiS_S_i)
        /*0038*/ 	.word	0x0000001e


	//----- nvinfo : EIATTR_FRAME_SIZE
	.align		4
.L_10:
        /*003c*/ 	.byte	0x04, 0x11
        /*003e*/ 	.short	(.L_12 - .L_11)
	.align		4
.L_11:
        /*0040*/ 	.word	index@(_Z7kernelbPiS_S_i)
        /*0044*/ 	.word	0x00000000


	//----- nvinfo : EIATTR_REGCOUNT
	.align		4
.L_12:
        /*0048*/ 	.byte	0x04, 0x2f
        /*004a*/ 	.short	(.L_14 - .L_13)
	.align		4
.L_13:
        /*004c*/ 	.word	index@(_Z9kernelRedPiS_S_i)
        /*0050*/ 	.word	0x00000018


	//----- nvinfo : EIATTR_FRAME_SIZE
	.align		4
.L_14:
        /*0054*/ 	.byte	0x04, 0x11
        /*0056*/ 	.short	(.L_16 - .L_15)
	.align		4
.L_15:
        /*0058*/ 	.word	index@(_Z9kernelRedPiS_S_i)
        /*005c*/ 	.word	0x00000000


	//----- nvinfo : EIATTR_REGCOUNT
	.align		4
.L_16:
        /*0060*/ 	.byte	0x04, 0x2f
        /*0062*/ 	.short	(.L_18 - .L_17)
	.align		4
.L_17:
        /*0064*/ 	.word	index@(_Z8kernelSMPiS_S_i)
        /*0068*/ 	.word	0x00000020


	//----- nvinfo : EIATTR_FRAME_SIZE
	.align		4
.L_18:
        /*006c*/ 	.byte	0x04, 0x11
        /*006e*/ 	.short	(.L_20 - .L_19)
	.align		4
.L_19:
        /*0070*/ 	.word	index@(_Z8kernelSMPiS_S_i)
        /*0074*/ 	.word	0x00000000


	//----- nvinfo : EIATTR_REGCOUNT
	.align		4
.L_20:
        /*0078*/ 	.byte	0x04, 0x2f
        /*007a*/ 	.short	(.L_22 - .L_21)
	.align		4
.L_21:
        /*007c*/ 	.word	index@(_Z8kernelCMPiS_i)
        /*0080*/ 	.word	0x0000001f


	//----- nvinfo : EIATTR_FRAME_SIZE
	.align		4
.L_22:
        /*0084*/ 	.byte	0x04, 0x11
        /*0086*/ 	.short	(.L_24 - .L_23)
	.align		4
.L_23:
        /*0088*/ 	.word	index@(_Z8kernelCMPiS_i)
        /*008c*/ 	.word	0x00000000


	//----- nvinfo : EIATTR_MIN_STACK_SIZE
	.align		4
.L_24:
        /*0090*/ 	.byte	0x04, 0x12
        /*0092*/ 	.short	(.L_26 - .L_25)
	.align		4
.L_25:
        /*0094*/ 	.word	index@(_Z8kernelCMPiS_i)
        /*0098*/ 	.word	0x00000000


	//----- nvinfo : EIATTR_MIN_STACK_SIZE
	.align		4
.L_26:
        /*009c*/ 	.byte	0x04, 0x12
        /*009e*/ 	.short	(.L_28 - .L_27)
	.align		4
.L_27:
        /*00a0*/ 	.word	index@(_Z8kernelSMPiS_S_i)
        /*00a4*/ 	.word	0x00000000


	//----- nvinfo : EIATTR_MIN_STACK_SIZE
	.align		4
.L_28:
        /*00a8*/ 	.byte	0x04, 0x12
        /*00aa*/ 	.short	(.L_30 - .L_29)
	.align		4
.L_29:
        /*00ac*/ 	.word	index@(_Z9kernelRedPiS_S_i)
        /*00b0*/ 	.word	0x00000000


	//----- nvinfo : EIATTR_MIN_STACK_SIZE
	.align		4
.L_30:
        /*00b4*/ 	.byte	0x04, 0x12
        /*00b6*/ 	.short	(.L_32 - .L_31)
	.align		4
.L_31:
        /*00b8*/ 	.word	index@(_Z7kernelbPiS_S_i)
        /*00bc*/ 	.word	0x00000000


	//----- nvinfo : EIATTR_MIN_STACK_SIZE
	.align		4
.L_32:
        /*00c0*/ 	.byte	0x04, 0x12
        /*00c2*/ 	.short	(.L_34 - .L_33)
	.align		4
.L_33:
        /*00c4*/ 	.word	index@(_Z7kernelxPiS_S_i)
        /*00c8*/ 	.word	0x00000000


	//----- nvinfo : EIATTR_MIN_STACK_SIZE
	.align		4
.L_34:
        /*00cc*/ 	.byte	0x04, 0x12
        /*00ce*/ 	.short	(.L_36 - .L_35)
	.align		4
.L_35:
        /*00d0*/ 	.word	index@(_Z7kernelAPiS_S_i)
        /*00d4*/ 	.word	0x00000000
.L_36:


//--------------------- .nv.compat                --------------------------
	.section	.nv.compat,"",@"SHT_CUDA_COMPAT_INFO"
	.align	4
        /*0000*/ 	.byte	0x02, 0x09, 0x00, 0x00, 0x02, 0x02, 0x01, 0x00, 0x02, 0x05, 0x05, 0x00, 0x03, 0x07, 0x01, 0x01
        /*0010*/ 	.byte	0x02, 0x03, 0x00, 0x00, 0x02, 0x06, 0x01, 0x00, 0x04, 0x0b, 0x08, 0x00, 0x09, 0x00, 0x00, 0x00
        /*0020*/ 	.byte	0x00, 0x00, 0x00, 0x00


//--------------------- .nv.info._Z8kernelCMPiS_i --------------------------
	.section	.nv.info._Z8kernelCMPiS_i,"",@"SHT_CUDA_INFO"
	.sectionflags	@""
	.align	4


	//----- nvinfo : EIATTR_CUDA_API_VERSION
	.align		4
        /*0000*/ 	.byte	0x04, 0x37
        /*0002*/ 	.short	(.L_38 - .L_37)
.L_37:
        /*0004*/ 	.word	0x00000082


	//----- nvinfo : EIATTR_KPARAM_INFO
	.align		4
.L_38:
        /*0008*/ 	.byte	0x04, 0x17
        /*000a*/ 	.short	(.L_40 - .L_39)
.L_39:
        /*000c*/ 	.word	0x00000000
        /*0010*/ 	.short	0x0002
        /*0012*/ 	.short	0x0010
        /*0014*/ 	.byte	0x00, 0xf0, 0x11, 0x00


	//----- nvinfo : EIATTR_KPARAM_INFO
	.align		4
.L_40:
        /*0018*/ 	.byte	0x04, 0x17
        /*001a*/ 	.short	(.L_42 - .L_41)
.L_41:
        /*001c*/ 	.word	0x00000000
        /*0020*/ 	.short	0x0001
        /*0022*/ 	.short	0x0008
        /*0024*/ 	.byte	0x00, 0xf5, 0x21, 0x00


	//----- nvinfo : EIATTR_KPARAM_INFO
	.align		4
.L_42:
        /*0028*/ 	.byte	0x04, 0x17
        /*002a*/ 	.short	(.L_44 - .L_43)
.L_43:
        /*002c*/ 	.word	0x00000000
        /*0030*/ 	.short	0x0000
        /*0032*/ 	.short	0x0000
        /*0034*/ 	.byte	0x00, 0xf5, 0x21, 0x00


	//----- nvinfo : EIATTR_SPARSE_MMA_MASK
	.align		4
.L_44:
        /*0038*/ 	.byte	0x03, 0x50
        /*003a*/ 	.short	0x0000


	//----- nvinfo : EIATTR_MAXREG_COUNT
	.align		4
        /*003c*/ 	.byte	0x03, 0x1b
        /*003e*/ 	.short	0x00ff


	//----- nvinfo : EIATTR_MERCURY_ISA_VERSION
	.align		4
        /*0040*/ 	.byte	0x03, 0x5f
        /*0042*/ 	.short	0x0101


	//----- nvinfo : EIATTR_VRC_CTA_INIT_COUNT
	.align		4
        /*0044*/ 	.byte	0x02, 0x4a
	.zero		1
	.zero		1


	//----- nvinfo : EIATTR_EXIT_INSTR_OFFSETS
	.align		4
        /*0048*/ 	.byte	0x04, 0x1c
        /*004a*/ 	.short	(.L_46 - .L_45)


	//   ....[0]....
.L_45:
        /*004c*/ 	.word	0x00000070


	//   ....[1]....
        /*0050*/ 	.word	0x000008e0


	//----- nvinfo : EIATTR_CBANK_PARAM_SIZE
	.align		4
.L_46:
        /*0054*/ 	.byte	0x03, 0x19
        /*0056*/ 	.short	0x0014


	//----- nvinfo : EIATTR_PARAM_CBANK
	.align		4
        /*0058*/ 	.byte	0x04, 0x0a
        /*005a*/ 	.short	(.L_48 - .L_47)
	.align		4
.L_47:
        /*005c*/ 	.word	index@(.nv.constant0._Z8kernelCMPiS_i)
        /*0060*/ 	.short	0x0380
        /*0062*/ 	.short	0x0014


	//----- nvinfo : EIATTR_SW_WAR
	.align		4
.L_48:
        /*0064*/ 	.byte	0x04, 0x36
        /*0066*/ 	.short	(.L_50 - .L_49)
.L_49:
        /*0068*/ 	.word	0x00000008
.L_50:


//--------------------- .nv.info._Z8kernelSMPiS_S_i --------------------------
	.section	.nv.info._Z8kernelSMPiS_S_i,"",@"SHT_CUDA_INFO"
	.sectionflags	@""
	.align	4


	//----- nvinfo : EIATTR_CUDA_API_VERSION
	.align		4
        /*0000*/ 	.byte	0x04, 0x37
        /*0002*/ 	.short	(.L_52 - .L_51)
.L_51:
        /*0004*/ 	.word	0x00000082


	//----- nvinfo : EIATTR_KPARAM_INFO
	.align		4
.L_52:
        /*0008*/ 	.byte	0x04, 0x17
        /*000a*/ 	.short	(.L_54 - .L_53)
.L_53:
        /*000c*/ 	.word	0x00000000
        /*0010*/ 	.short	0x0003
        /*0012*/ 	.short	0x0018
        /*0014*/ 	.byte	0x00, 0xf0, 0x11, 0x00


	//----- nvinfo : EIATTR_KPARAM_INFO
	.align		4
.L_54:
        /*0018*/ 	.byte	0x04, 0x17
        /*001a*/ 	.short	(.L_56 - .L_55)
.L_55:
        /*001c*/ 	.word	0x00000000
        /*0020*/ 	.short	0x0002
        /*0022*/ 	.short	0x0010
        /*0024*/ 	.byte	0x00, 0xf5, 0x21, 0x00


	//----- nvinfo : EIATTR_KPARAM_INFO
	.align		4
.L_56:
        /*0028*/ 	.byte	0x04, 0x17
        /*002a*/ 	.short	(.L_58 - .L_57)
.L_57:
        /*002c*/ 	.word	0x00000000
        /*0030*/ 	.short	0x0001
        /*0032*/ 	.short	0x0008
        /*0034*/ 	.byte	0x00, 0xf5, 0x21, 0x00


	//----- nvinfo : EIATTR_KPARAM_INFO
	.align		4
.L_58:
        /*0038*/ 	.byte	0x04, 0x17
        /*003a*/ 	.short	(.L_60 - .L_59)
.L_59:
        /*003c*/ 	.word	0x00000000
        /*0040*/ 	.short	0x0000
        /*0042*/ 	.short	0x0000
        /*0044*/ 	.byte	0x00, 0xf5, 0x21, 0x00


	//----- nvinfo : EIATTR_SPARSE_MMA_MASK
	.align		4
.L_60:
        /*0048*/ 	.byte	0x03, 0x50
        /*004a*/ 	.short	0x0000


	//----- nvinfo : EIATTR_MAXREG_COUNT
	.align		4
        /*004c*/ 	.byte	0x03, 0x1b
        /*004e*/ 	.short	0x00ff


	//----- nvinfo : EIATTR_NUM_BARRIERS
	.align		4
        /*0050*/ 	.byte	0x02, 0x4c
        /*0052*/ 	.byte	0x01
	.zero		1


	//----- nvinfo : EIATTR_MERCURY_ISA_VERSION
	.align		4
        /*0054*/ 	.byte	0x03, 0x5f
        /*0056*/ 	.short	0x0101


	//----- nvinfo : EIATTR_VRC_CTA_INIT_COUNT
	.align		4
        /*0058*/ 	.byte	0x02, 0x4a
	.zero		1
	.zero		1


	//----- nvinfo : EIATTR_EXIT_INSTR_OFFSETS
	.align		4
        /*005c*/ 	.byte	0x04, 0x1c
        /*005e*/ 	.short	(.L_62 - .L_61)


	//   ....[0]....
.L_61:
        /*0060*/ 	.word	0x00000070


	//   ....[1]....
        /*0064*/ 	.word	0x00000a20


	//----- nvinfo : EIATTR_CBANK_PARAM_SIZE
	.align		4
.L_62:
        /*0068*/ 	.byte	0x03, 0x19
        /*006a*/ 	.short	0x001c


	//----- nvinfo : EIATTR_PARAM_CBANK
	.align		4
        /*006c*/ 	.byte	0x04, 0x0a
        /*006e*/ 	.short	(.L_64 - .L_63)
	.align		4
.L_63:
        /*0070*/ 	.word	index@(.nv.constant0._Z8kernelSMPiS_S_i)
        /*0074*/ 	.short	0x0380
        /*0076*/ 	.short	0x001c


	//----- nvinfo : EIATTR_SW_WAR
	.align		4
.L_64:
        /*0078*/ 	.byte	0x04, 0x36
        /*007a*/ 	.short	(.L_66 - .L_65)
.L_65:
        /*007c*/ 	.word	0x00000008
.L_66:


//--------------------- .nv.info._Z9kernelRedPiS_S_i --------------------------
	.section	.nv.info._Z9kernelRedPiS_S_i,"",@"SHT_CUDA_INFO"
	.sectionflags	@""
	.align	4


	//----- nvinfo : EIATTR_CUDA_API_VERSION
	.align		4
        /*0000*/ 	.byte	0x04, 0x37
        /*0002*/ 	.short	(.L_68 - .L_67)
.L_67:
        /*0004*/ 	.word	0x00000082


	//----- nvinfo : EIATTR_KPARAM_INFO
	.align		4
.L_68:
        /*0008*/ 	.byte	0x04, 0x17
        /*000a*/ 	.short	(.L_70 - .L_69)
.L_69:
        /*000c*/ 	.word	0x00000000
        /*0010*/ 	.short	0x0003
        /*0012*/ 	.short	0x0018
        /*0014*/ 	.byte	0x00, 0xf0, 0x11, 0x00


	//----- nvinfo : EIATTR_KPARAM_INFO
	.align		4
.L_70:
        /*0018*/ 	.byte	0x04, 0x17
        /*001a*/ 	.short	(.L_72 - .L_71)
.L_71:
        /*001c*/ 	.word	0x00000000
        /*0020*/ 	.short	0x0002
        /*0022*/ 	.short	0x0010
        /*0024*/ 	.byte	0x00, 0xf5, 0x21, 0x00


	//----- nvinfo : EIATTR_KPARAM_INFO
	.align		4
.L_72:
        /*0028*/ 	.byte	0x04, 0x17
        /*002a*/ 	.short	(.L_74 - .L_73)
.L_73:
        /*002c*/ 	.word	0x00000000
        /*0030*/ 	.short	0x0001
        /*0032*/ 	.short	0x0008
        /*0034*/ 	.byte	0x00, 0xf5, 0x21, 0x00


	//----- nvinfo : EIATTR_KPARAM_INFO
	.align		4
.L_74:
        /*0038*/ 	.byte	0x04, 0x17
        /*003a*/ 	.short	(.L_76 - .L_75)
.L_75:
        /*003c*/ 	.word	0x00000000
        /*0040*/ 	.short	0x0000
        /*0042*/ 	.short	0x0000
        /*0044*/ 	.byte	0x00, 0xf5, 0x21, 0x00


	//----- nvinfo : EIATTR_SPARSE_MMA_MASK
	.align		4
.L_76:
        /*0048*/ 	.byte	0x03, 0x50
        /*004a*/ 	.short	0x0000


	//----- nvinfo : EIATTR_MAXREG_COUNT
	.align		4
        /*004c*/ 	.byte	0x03, 0x1b
        /*004e*/ 	.short	0x00ff


	//----- nvinfo : EIATTR_NUM_BARRIERS
	.align		4
        /*0050*/ 	.byte	0x02, 0x4c
        /*0052*/ 	.byte	0x01
	.zero		1


	//----- nvinfo : EIATTR_MERCURY_ISA_VERSION
	.align		4
        /*0054*/ 	.byte	0x03, 0x5f
        /*0056*/ 	.short	0x0101


	//----- nvinfo : EIATTR_VRC_CTA_INIT_COUNT
	.align		4
        /*0058*/ 	.byte	0x02, 0x4a
	.zero		1
	.zero		1


	//----- nvinfo : EIATTR_EXIT_INSTR_OFFSETS
	.align		4
        /*005c*/ 	.byte	0x04, 0x1c
        /*005e*/ 	.short	(.L_78 - .L_77)


	//   ....[0]....
.L_77:
        /*0060*/ 	.word	0x00000090


	//   ....[1]....
        /*0064*/ 	.word	0x00000bb0


	//   ....[2]....
        /*0068*/ 	.word	0x00001010


	//   ....[3]....
        /*006c*/ 	.word	0x00001090


	//----- nvinfo : EIATTR_CRS_STACK_SIZE
	.align		4
.L_78:
        /*0070*/ 	.byte	0x04, 0x1e
        /*0072*/ 	.short	(.L_80 - .L_79)
.L_79:
        /*0074*/ 	.word	0x00000000


	//----- nvinfo : EIATTR_CBANK_PARAM_SIZE
	.align		4
.L_80:
        /*0078*/ 	.byte	0x03, 0x19
        /*007a*/ 	.short	0x001c


	//----- nvinfo : EIATTR_PARAM_CBANK
	.align		4
        /*007c*/ 	.byte	0x04, 0x0a
        /*007e*/ 	.short	(.L_82 - .L_81)
	.align		4
.L_81:
        /*0080*/ 	.word	index@(.nv.constant0._Z9kernelRedPiS_S_i)
        /*0084*/ 	.short	0x0380
        /*0086*/ 	.short	0x001c


	//----- nvinfo : EIATTR_SW_WAR
	.align		4
.L_82:
        /*0088*/ 	.byte	0x04, 0x36
        /*008a*/ 	.short	(.L_84 - .L_83)
.L_83:
        /*008c*/ 	.word	0x00000008
.L_84:


//--------------------- .nv.info._Z7kernelbPiS_S_i --------------------------
	.section	.nv.info._Z7kernelbPiS_S_i,"",@"SHT_CUDA_INFO"
	.sectionflags	@""
	.align	4


	//----- nvinfo : EIATTR_CUDA_API_VERSION
	.align		4
        /*0000*/ 	.byte	0x04, 0x37
        /*0002*/ 	.short	(.L_86 - .L_85)
.L_85:
        /*0004*/ 	.word	0x00000082


	//----- nvinfo : EIATTR_KPARAM_INFO
	.align		4
.L_86:
        /*0008*/ 	.byte	0x04, 0x17
        /*000a*/ 	.short	(.L_88 - .L_87)
.L_87:
        /*000c*/ 	.word	0x00000000
        /*0010*/ 	.short	0x0003
        /*0012*/ 	.short	0x0018
        /*0014*/ 	.byte	0x00, 0xf0, 0x11, 0x00


	//----- nvinfo : EIATTR_KPARAM_INFO
	.align		4
.L_88:
        /*0018*/ 	.byte	0x04, 0x17
        /*001a*/ 	.short	(.L_90 - .L_89)
.L_89:
        /*001c*/ 	.word	0x00000000
        /*0020*/ 	.short	0x0002
        /*0022*/ 	.short	0x0010
        /*0024*/ 	.byte	0x00, 0xf5, 0x21, 0x00


	//----- nvinfo : EIATTR_KPARAM_INFO
	.align		4
.L_90:
        /*0028*/ 	.byte	0x04, 0x17
        /*002a*/ 	.short	(.L_92 - .L_91)
.L_91:
        /*002c*/ 	.word	0x00000000
        /*0030*/ 	.short	0x0001
        /*0032*/ 	.short	0x0008
        /*0034*/ 	.byte	0x00, 0xf5, 0x21, 0x00


	//----- nvinfo : EIATTR_KPARAM_INFO
	.align		4
.L_92:
        /*0038*/ 	.byte	0x04, 0x17
        /*003a*/ 	.short	(.L_94 - .L_93)
.L_93:
        /*003c*/ 	.word	0x00000000
        /*0040*/ 	.short	0x0000
        /*0042*/ 	.short	0x0000
        /*0044*/ 	.byte	0x00, 0xf5, 0x21, 0x00


	//----- nvinfo : EIATTR_SPARSE_MMA_MASK
	.align		4
.L_94:
        /*0048*/ 	.byte	0x03, 0x50
        /*004a*/ 	.short	0x0000


	//----- nvinfo : EIATTR_MAXREG_COUNT
	.align		4
        /*004c*/ 	.byte	0x03, 0x1b
        /*004e*/ 	.short	0x00ff


	//----- nvinfo : EIATTR_MERCURY_ISA_VERSION
	.align		4
        /*0050*/ 	.byte	0x03, 0x5f
        /*0052*/ 	.short	0x0101


	//----- nvinfo : EIATTR_VRC_CTA_INIT_COUNT
	.align		4
        /*0054*/ 	.byte	0x02, 0x4a
	.zero		1
	.zero		1


	//----- nvinfo : EIATTR_EXIT_INSTR_OFFSETS
	.align		4
        /*0058*/ 	.byte	0x04, 0x1c
        /*005a*/ 	.short	(.L_96 - .L_95)


	//   ....[0]....
.L_95:
        /*005c*/ 	.word	0x00000070


	//   ....[1]....
        /*0060*/ 	.word	0x00000a80


	//----- nvinfo : EIATTR_CBANK_PARAM_SIZE
	.align		4
.L_96:
        /*0064*/ 	.byte	0x03, 0x19
        /*0066*/ 	.short	0x001c


	//----- nvinfo : EIATTR_PARAM_CBANK
	.align		4
        /*0068*/ 	.byte	0x04, 0x0a
        /*006a*/ 	.short	(.L_98 - .L_97)
	.align		4
.L_97:
        /*006c*/ 	.word	index@(.nv.constant0._Z7kernelbPiS_S_i)
        /*0070*/ 	.short	0x0380
        /*0072*/ 	.short	0x001c


	//----- nvinfo : EIATTR_SW_WAR
	.align		4
.L_98:
        /*0074*/ 	.byte	0x04, 0x36
        /*0076*/ 	.short	(.L_100 - .L_99)
.L_99:
        /*0078*/ 	.word	0x00000008
.L_100:


//--------------------- .nv.info._Z7kernelxPiS_S_i --------------------------
	.section	.nv.info._Z7kernelxPiS_S_i,"",@"SHT_CUDA_INFO"
	.sectionflags	@""
	.align	4


	//----- nvinfo : EIATTR_CUDA_API_VERSION
	.align		4
        /*0000*/ 	.byte	0x04, 0x37
        /*0002*/ 	.short	(.L_102 - .L_101)
.L_101:
        /*0004*/ 	.word	0x00000082


	//----- nvinfo : EIATTR_KPARAM_INFO
	.align		4
.L_102:
        /*0008*/ 	.byte	0x04, 0x17
        /*000a*/ 	.short	(.L_104 - .L_103)
.L_103:
        /*000c*/ 	.word	0x00000000
        /*0010*/ 	.short	0x0003
        /*0012*/ 	.short	0x0018
        /*0014*/ 	.byte	0x00, 0xf0, 0x11, 0x00


	//----- nvinfo : EIATTR_KPARAM_INFO
	.align		4
.L_104:
        /*0018*/ 	.byte	0x04, 0x17
        /*001a*/ 	.short	(.L_106 - .L_105)
.L_105:
        /*001c*/ 	.word	0x00000000
        /*0020*/ 	.short	0x0002
        /*0022*/ 	.short	0x0010
        /*0024*/ 	.byte	0x00, 0xf5, 0x21, 0x00


	//----- nvinfo : EIATTR_KPARAM_INFO
	.align		4
.L_106:
        /*0028*/ 	.byte	0x04, 0x17
        /*002a*/ 	.short	(.L_108 - .L_107)
.L_107:
        /*002c*/ 	.word	0x00000000
        /*0030*/ 	.short	0x0001
        /*0032*/ 	.short	0x0008
        /*0034*/ 	.byte	0x00, 0xf5, 0x21, 0x00


	//----- nvinfo : EIATTR_KPARAM_INFO
	.align		4
.L_108:
        /*0038*/ 	.byte	0x04, 0x17
        /*003a*/ 	.short	(.L_110 - .L_109)
.L_109:
        /*003c*/ 	.word	0x00000000
        /*0040*/ 	.short	0x0000
        /*0042*/ 	.short	0x0000
        /*0044*/ 	.byte	0x00, 0xf5, 0x21, 0x00


	//----- nvinfo : EIATTR_SPARSE_MMA_MASK
	.align		4
.L_110:
        /*0048*/ 	.byte	0x03, 0x50
        /*004a*/ 	.short	0x0000


	//----- nvinfo : EIATTR_MAXREG_COUNT
	.align		4
        /*004c*/ 	.byte	0x03, 0x1b
        /*004e*/ 	.short	0x00ff


	//----- nvinfo : EIATTR_MERCURY_ISA_VERSION
	.align		4
        /*0050*/ 	.byte	0x03, 0x5f
        /*0052*/ 	.short	0x0101


	//----- nvinfo : EIATTR_INT_WARP_WIDE_INSTR_OFFSETS
	.align		4
        /*0054*/ 	.byte	0x04, 0x31
        /*0056*/ 	.short	(.L_112 - .L_111)


	//   ....[0]....
.L_111:
        /*0058*/ 	.word	0x000001e0


	//   ....[1]....
        /*005c*/ 	.word	0x00000220


	//   ....[2]....
        /*0060*/ 	.word	0x000002b0


	//   ....[3]....
        /*0064*/ 	.word	0x00000330


	//   ....[4]....
        /*0068*/ 	.word	0x000003a0


	//   ....[5]....
        /*006c*/ 	.word	0x00000410


	//   ....[6]....
        /*0070*/ 	.word	0x00000480


	//   ....[7]....
        /*0074*/ 	.word	0x000004f0


	//   ....[8]....
        /*0078*/ 	.word	0x00000560


	//   ....[9]....
        /*007c*/ 	.word	0x000005d0


	//   ....[10]....
        /*0080*/ 	.word	0x00000640


	//   ....[11]....
        /*0084*/ 	.word	0x000006b0


	//   ....[12]....
        /*0088*/ 	.word	0x00000720


	//   ....[13]....
        /*008c*/ 	.word	0x00000790


	//   ....[14]....
        /*0090*/ 	.word	0x00000800


	//   ....[15]....
        /*0094*/ 	.word	0x00000870


	//   ....[16]....
        /*0098*/ 	.word	0x00000910


	//   ....[17]....
        /*009c*/ 	.word	0x00000a00


	//   ....[18]....
        /*00a0*/ 	.word	0x00000a70


	//   ....[19]....
        /*00a4*/ 	.word	0x00000af0


	//   ....[20]....
        /*00a8*/ 	.word	0x00000b60


	//   ....[21]....
        /*00ac*/ 	.word	0x00000bd0


	//   ....[22]....
        /*00b0*/ 	.word	0x00000c40


	//   ....[23]....
        /*00b4*/ 	.word	0x00000cb0


	//   ....[24]....
        /*00b8*/ 	.word	0x00000d20


	//   ....[25]....
        /*00bc*/ 	.word	0x00000d80


	//   ....[26]....
        /*00c0*/ 	.word	0x00000e60


	//   ....[27]....
        /*00c4*/ 	.word	0x00000ed0


	//   ....[28]....
        /*00c8*/ 	.word	0x00000f50


	//   ....[29]....
        /*00cc*/ 	.word	0x00000fc0


	//   ....[30]....
        /*00d0*/ 	.word	0x00001020


	//   ....[31]....
        /*00d4*/ 	.word	0x00001100


	//   ....[32]....
        /*00d8*/ 	.word	0x00001190


	//----- nvinfo : EIATTR_VRC_CTA_INIT_COUNT
	.align		4
.L_112:
        /*00dc*/ 	.byte	0x02, 0x4a
	.zero		1
	.zero		1


	//----- nvinfo : EIATTR_EXIT_INSTR_OFFSETS
	.align		4
        /*00e0*/ 	.byte	0x04, 0x1c
        /*00e2*/ 	.short	(.L_114 - .L_113)


	//   ....[0]....
.L_113:
        /*00e4*/ 	.word	0x00000080


	//   ....[1]....
        /*00e8*/ 	.word	0x00000960


	//   ....[2]....
        /*00ec*/ 	.word	0x00000dc0


	//   ....[3]....
        /*00f0*/ 	.word	0x00001060


	//   ....[4]....
        /*00f4*/ 	.word	0x00001200


	//----- nvinfo : EIATTR_CBANK_PARAM_SIZE
	.align		4
.L_114:
        /*00f8*/ 	.byte	0x03, 0x19
        /*00fa*/ 	.short	0x001c


	//----- nvinfo : EIATTR_PARAM_CBANK
	.align		4
        /*00fc*/ 	.byte	0x04, 0x0a
        /*00fe*/ 	.short	(.L_116 - .L_115)
	.align		4
.L_115:
        /*0100*/ 	.word	index@(.nv.constant0._Z7kernelxPiS_S_i)
        /*0104*/ 	.short	0x0380
        /*0106*/ 	.short	0x001c


	//----- nvinfo : EIATTR_SW_WAR
	.align		4
.L_116:
        /*0108*/ 	.byte	0x04, 0x36
        /*010a*/ 	.short	(.L_118 - .L_117)
.L_117:
        /*010c*/ 	.word	0x00000008
.L_118:


//--------------------- .nv.info._Z7kernelAPiS_S_i --------------------------
	.section	.nv.info._Z7kernelAPiS_S_i,"",@"SHT_CUDA_INFO"
	.sectionflags	@""
	.align	4


	//----- nvinfo : EIATTR_CUDA_API_VERSION
	.align		4
        /*0000*/ 	.byte	0x04, 0x37
        /*0002*/ 	.short	(.L_120 - .L_119)
.L_119:
        /*0004*/ 	.word	0x00000082


	//----- nvinfo : EIATTR_KPARAM_INFO
	.align		4
.L_120:
        /*0008*/ 	.byte	0x04, 0x17
        /*000a*/ 	.short	(.L_122 - .L_121)
.L_121:
        /*000c*/ 	.word	0x00000000
        /*0010*/ 	.short	0x0003
        /*0012*/ 	.short	0x0018
        /*0014*/ 	.byte	0x00, 0xf0, 0x11, 0x00


	//----- nvinfo : EIATTR_KPARAM_INFO
	.align		4
.L_122:
        /*0018*/ 	.byte	0x04, 0x17
        /*001a*/ 	.short	(.L_124 - .L_123)
.L_123:
        /*001c*/ 	.word	0x00000000
        /*0020*/ 	.short	0x0002
        /*0022*/ 	.short	0x0010
        /*0024*/ 	.byte	0x00, 0xf5, 0x21, 0x00


	//----- nvinfo : EIATTR_KPARAM_INFO
	.align		4
.L_124:
        /*0028*/ 	.byte	0x04, 0x17
        /*002a*/ 	.short	(.L_126 - .L_125)
.L_125:
        /*002c*/ 	.word	0x00000000
        /*0030*/ 	.short	0x0001
        /*0032*/ 	.short	0x0008
        /*0034*/ 	.byte	0x00, 0xf5, 0x21, 0x00


	//----- nvinfo : EIATTR_KPARAM_INFO
	.align		4
.L_126:
        /*0038*/ 	.byte	0x04, 0x17
        /*003a*/ 	.short	(.L_128 - .L_127)
.L_127:
        /*003c*/ 	.word	0x00000000
        /*0040*/ 	.short	0x0000
        /*0042*/ 	.short	0x0000
        /*0044*/ 	.byte	0x00, 0xf5, 0x21, 0x00


	//----- nvinfo : EIATTR_SPARSE_MMA_MASK
	.align		4
.L_128:
        /*0048*/ 	.byte	0x03, 0x50
        /*004a*/ 	.short	0x0000


	//----- nvinfo : EIATTR_MAXREG_COUNT
	.align		4
        /*004c*/ 	.byte	0x03, 0x1b
        /*004e*/ 	.short	0x00ff


	//----- nvinfo : EIATTR_MERCURY_ISA_VERSION
	.align		4
        /*0050*/ 	.byte	0x03, 0x5f
        /*0052*/ 	.short	0x0101


	//----- nvinfo : EIATTR_VRC_CTA_INIT_COUNT
	.align		4
        /*0054*/ 	.byte	0x02, 0x4a
	.zero		1
	.zero		1


	//----- nvinfo : EIATTR_EXIT_INSTR_OFFSETS
	.align		4
        /*0058*/ 	.byte	0x04, 0x1c
        /*005a*/ 	.short	(.L_130 - .L_129)


	//   ....[0]....
.L_129:
        /*005c*/ 	.word	0x00000080


	//   ....[1]....
        /*0060*/ 	.word	0x000002e0


	//----- nvinfo : EIATTR_CBANK_PARAM_SIZE
	.align		4
.L_130:
        /*0064*/ 	.byte	0x03, 0x19
        /*0066*/ 	.short	0x001c


	//----- nvinfo : EIATTR_PARAM_CBANK
	.align		4
        /*0068*/ 	.byte	0x04, 0x0a
        /*006a*/ 	.short	(.L_132 - .L_131)
	.align		4
.L_131:
        /*006c*/ 	.word	index@(.nv.constant0._Z7kernelAPiS_S_i)
        /*0070*/ 	.short	0x0380
        /*0072*/ 	.short	0x001c


	//----- nvinfo : EIATTR_SW_WAR
	.align		4
.L_132:
        /*0074*/ 	.byte	0x04, 0x36
        /*0076*/ 	.short	(.L_134 - .L_133)
.L_133:
        /*0078*/ 	.word	0x00000008
.L_134:


//--------------------- .nv.callgraph             --------------------------
	.section	.nv.callgraph,"",@"SHT_CUDA_CALLGRAPH"
	.align	4
	.sectionentsize	8
	.align		4
        /*0000*/ 	.word	0x00000000
	.align		4
        /*0004*/ 	.word	0xffffffff
	.align		4
        /*0008*/ 	.word	0x00000000
	.align		4
        /*000c*/ 	.word	0xfffffffe
	.align		4
        /*0010*/ 	.word	0x00000000
	.align		4
        /*0014*/ 	.word	0xfffffffd
	.align		4
        /*0018*/ 	.word	0x00000000
	.align		4
        /*001c*/ 	.word	0xfffffffc


//--------------------- .nv.constant3             --------------------------
	.section	.nv.constant3,"a",@progbits
	.align	4
.nv.constant3:
	.type		x,@object
	.size		x,(.L_0 - x)
x:
	.zero		40000
.L_0:


//--------------------- .text._Z8kernelCMPiS_i    --------------------------
	.section	.text._Z8kernelCMPiS_i,"ax",@progbits
	.align	128
        .global         _Z8kernelCMPiS_i
        .type           _Z8kernelCMPiS_i,@function
        .size           _Z8kernelCMPiS_i,(.L_x_81 - _Z8kernelCMPiS_i)
        .other          _Z8kernelCMPiS_i,@"STO_CUDA_ENTRY STV_DEFAULT"
_Z8kernelCMPiS_i:
.text._Z8kernelCMPiS_i:
[----:B------:R-:W-:Y:S01]  /*0000*/  LDC R1, c[0x0][0x37c] ;  /* 0x0000df00ff017b82 */ /* 0x000fe20000000800 */
[----:B------:R-:W0:Y:S07]  /*0010*/  S2R R2, SR_TID.X ;  /* 0x0000000000027919 */ /* 0x000e2e0000002100 */
[----:B------:R-:W0:Y:S01]  /*0020*/  S2UR UR4, SR_CTAID.X ;  /* 0x00000000000479c3 */ /* 0x000e220000002500 */
[----:B------:R-:W1:Y:S07]  /*0030*/  LDCU UR18, c[0x0][0x390] ;  /* 0x00007200ff1277ac */ /* 0x000e6e0008000800 */
[----:B------:R-:W0:Y:S02]  /*0040*/  LDC R3, c[0x0][0x360] ;  /* 0x0000d800ff037b82 */ /* 0x000e240000000800 */
[----:B0-----:R-:W-:-:S05]  /*0050*/  IMAD R2, R3, UR4, R2 ;  /* 0x0000000403027c24 */ /* 0x001fca000f8e0202 */
[----:B-1----:R-:W-:-:S13]  /*0060*/  ISETP.GE.AND P0, PT, R2, UR18, PT ;  /* 0x0000001202007c0c */ /* 0x002fda000bf06270 */
[----:B------:R-:W-:Y:S05]  /*0070*/  @P0 EXIT ;  /* 0x000000000000094d */ /* 0x000fea0003800000 */
[----:B------:R-:W-:Y:S01]  /*0080*/  UISETP.GE.AND UP0, UPT, UR18, 0x1, UPT ;  /* 0x000000011200788c */ /* 0x000fe2000bf06270 */
[----:B------:R-:W-:Y:S01]  /*0090*/  HFMA2 R0, -RZ, RZ, 0, 0 ;  /* 0x00000000ff007431 */ /* 0x000fe200000001ff */
[----:B------:R-:W0:Y:S07]  /*00a0*/  LDCU.64 UR16, c[0x0][0x358] ;  /* 0x00006b00ff1077ac */ /* 0x000e2e0008000a00 */
[----:B------:R-:W-:Y:S05]  /*00b0*/  BRA.U !UP0, `(.L_x_0) ;  /* 0x0000000508fc7547 */ /* 0x000fea000b800000 */
[----:B------:R-:W-:Y:S02]  /*00c0*/  UISETP.GE.U32.AND UP1, UPT, UR18, 0x10, UPT ;  /* 0x000000101200788c */ /* 0x000fe4000bf26070 */
[----:B------:R-:W-:Y:S01]  /*00d0*/  IMAD R3, R2, UR18, RZ ;  /* 0x0000001202037c24 */ /* 0x000fe2000f8e02ff */
[----:B------:R-:W-:Y:S01]  /*00e0*/  ULOP3.LUT UR8, UR18, 0xf, URZ, 0xc0, !UPT ;  /* 0x0000000f12087892 */ /* 0x000fe2000f8ec0ff */
[----:B------:R-:W-:Y:S01]  /*00f0*/  MOV R0, RZ ;  /* 0x000000ff00007202 */ /* 0x000fe20000000f00 */
[----:B------:R-:W-:Y:S02]  /*0100*/  UMOV UR4, URZ ;  /* 0x000000ff00047c82 */ /* 0x000fe40008000000 */
[----:B------:R-:W-:Y:S02]  /*0110*/  UISETP.NE.AND UP0, UPT, UR8, URZ, UPT ;  /* 0x000000ff0800728c */ /* 0x000fe4000bf05270 */
[----:B------:R-:W-:Y:S09]  /*0120*/  BRA.U !UP1, `(.L_x_1) ;  /* 0x0000000109e07547 */ /* 0x000ff2000b800000 */
[----:B------:R-:W1:Y:S01]  /*0130*/  LDCU.64 UR6, c[0x0][0x380] ;  /* 0x00007000ff0677ac */ /* 0x000e620008000a00 */
[----:B------:R-:W-:Y:S02]  /*0140*/  MOV R0, RZ ;  /* 0x000000ff00007202 */ /* 0x000fe40000000f00 */
[----:B------:R-:W-:Y:S01]  /*0150*/  MOV R6, R3 ;  /* 0x0000000300067202 */ /* 0x000fe20000000f00 */
[----:B------:R-:W-:-:S04]  /*0160*/  ULOP3.LUT UR4, UR18, 0x7ffffff0, URZ, 0xc0, !UPT ;  /* 0x7ffffff012047892 */ /* 0x000fc8000f8ec0ff */
[----:B------:R-:W-:Y:S02]  /*0170*/  UIADD3 UR9, UPT, UPT, -UR4, URZ, URZ ;  /* 0x000000ff04097290 */ /* 0x000fe4000fffe1ff */
[----:B-1----:R-:W-:-:S04]  /*0180*/  UIADD3 UR5, UP1, UPT, UR6, 0x20, URZ ;  /* 0x0000002006057890 */ /* 0x002fc8000ff3e0ff */
[----:B------:R-:W-:-:S03]  /*0190*/  UIADD3.X UR6, UPT, UPT, URZ, UR7, URZ, UP1, !UPT ;  /* 0x00000007ff067290 */ /* 0x000fc60008ffe4ff */
[----:B------:R-:W-:-:S09]  /*01a0*/  UMOV UR7, 0x20 ;  /* 0x0000002000077882 */ /* 0x000fd20000000000 */
.L_x_2:
[----:B------:R-:W-:Y:S01]  /*01b0*/  MOV R4, UR5 ;  /* 0x0000000500047c02 */ /* 0x000fe20008000f00 */
[----:B------:R-:W1:Y:S01]  /*01c0*/  LDCU.64 UR10, c[0x3][UR7+-0x20] ;  /* 0x00fffc00070a77ac */ /* 0x000e620008000a00 */
[----:B------:R-:W-:Y:S01]  /*01d0*/  MOV R5, UR6 ;  /* 0x0000000600057c02 */ /* 0x000fe20008000f00 */
[----:B------:R-:W2:Y:S02]  /*01e0*/  LDCU.64 UR12, c[0x3][UR7+-0x18] ;  /* 0x00fffd00070c77ac */ /* 0x000ea40008000a00 */
[C---:B------:R-:W-:Y:S01]  /*01f0*/  IMAD.WIDE R4, R6.reuse, 0x4, R4 ;  /* 0x0000000406047825 */ /* 0x040fe200078e0204 */
[----:B------:R-:W3:Y:S04]  /*0200*/  LDCU.64 UR14, c[0x3][UR7+-0x10] ;  /* 0x00fffe00070e77ac */ /* 0x000ee80008000a00 */
[----:B0-----:R-:W1:Y:S04]  /*0210*/  LDG.E R15, desc[UR16][R4.64+-0x20] ;  /* 0xffffe010040f7981 */ /* 0x001e68000c1e1900 */
[----:B------:R-:W4:Y:S04]  /*0220*/  LDG.E R16, desc[UR16][R4.64+-0x1c] ;  /* 0xffffe41004107981 */ /* 0x000f28000c1e1900 */
[----:B------:R-:W2:Y:S04]  /*0230*/  LDG.E R18, desc[UR16][R4.64+-0x18] ;  /* 0xffffe81004127981 */ /* 0x000ea8000c1e1900 */
[----:B------:R-:W5:Y:S04]  /*0240*/  LDG.E R20, desc[UR16][R4.64+-0x14] ;  /* 0xffffec1004147981 */ /* 0x000f68000c1e1900 */
[----:B------:R-:W3:Y:S04]  /*0250*/  LDG.E R22, desc[UR16][R4.64+-0x10] ;  /* 0xfffff01004167981 */ /* 0x000ee8000c1e1900 */
        /* <DEDUP_REMOVED lines=10> */
[----:B------:R-:W3:Y:S01]  /*0300*/  LDG.E R14, desc[UR16][R4.64+0x1c] ;  /* 0x00001c10040e7981 */ /* 0x000ee2000c1e1900 */
[----:B------:R-:W-:Y:S01]  /*0310*/  UIADD3 UR9, UPT, UPT, UR9, 0x10, URZ ;  /* 0x0000001009097890 */ /* 0x000fe2000fffe0ff */
[----:B------:R-:W-:-:S03]  /*0320*/  IADD3 R6, PT, PT, R6, 0x10, RZ ;  /* 0x0000001006067810 */ /* 0x000fc60007ffe0ff */
[----:B------:R-:W-:Y:S01]  /*0330*/  UISETP.NE.AND UP1, UPT, UR9, URZ, UPT ;  /* 0x000000ff0900728c */ /* 0x000fe2000bf25270 */
[----:B-1----:R-:W-:-:S04]  /*0340*/  IMAD R15, R15, UR10, R0 ;  /* 0x0000000a0f0f7c24 */ /* 0x002fc8000f8e0200 */
[----:B----4-:R-:W-:Y:S01]  /*0350*/  IMAD R15, R16, UR11, R15 ;  /* 0x0000000b100f7c24 */ /* 0x010fe2000f8e020f */
[----:B------:R-:W0:Y:S03]  /*0360*/  LDCU.64 UR10, c[0x3][UR7+-0x8] ;  /* 0x00ffff00070a77ac */ /* 0x000e260008000a00 */
[----:B--2---:R-:W-:-:S04]  /*0370*/  IMAD R15, R18, UR12, R15 ;  /* 0x0000000c120f7c24 */ /* 0x004fc8000f8e020f */
[----:B-----5:R-:W-:Y:S01]  /*0380*/  IMAD R15, R20, UR13, R15 ;  /* 0x0000000d140f7c24 */ /* 0x020fe2000f8e020f */
[----:B------:R-:W1:Y:S03]  /*0390*/  LDCU.64 UR12, c[0x3][UR7] ;  /* 0x00c00000070c77ac */ /* 0x000e660008000a00 */
[----:B---3--:R-:W-:-:S04]  /*03a0*/  IMAD R15, R22, UR14, R15 ;  /* 0x0000000e160f7c24 */ /* 0x008fc8000f8e020f */
[----:B------:R-:W-:Y:S01]  /*03b0*/  IMAD R15, R24, UR15, R15 ;  /* 0x0000000f180f7c24 */ /* 0x000fe2000f8e020f */
[----:B------:R-:W2:Y:S03]  /*03c0*/  LDCU.64 UR14, c[0x3][UR7+0x8] ;  /* 0x00c00100070e77ac */ /* 0x000ea60008000a00 */
[----:B0-----:R-:W-:-:S04]  /*03d0*/  IMAD R15, R26, UR10, R15 ;  /* 0x0000000a1a0f7c24 */ /* 0x001fc8000f8e020f */
[----:B------:R-:W-:Y:S01]  /*03e0*/  IMAD R28, R28, UR11, R15 ;  /* 0x0000000b1c1c7c24 */ /* 0x000fe2000f8e020f */
[----:B------:R-:W0:Y:S03]  /*03f0*/  LDCU.64 UR10, c[0x3][UR7+0x10] ;  /* 0x00c00200070a77ac */ /* 0x000e260008000a00 */
[----:B-1----:R-:W-:-:S04]  /*0400*/  IMAD R13, R13, UR12, R28 ;  /* 0x0000000c0d0d7c24 */ /* 0x002fc8000f8e021c */
[----:B------:R-:W-:Y:S01]  /*0410*/  IMAD R12, R12, UR13, R13 ;  /* 0x0000000d0c0c7c24 */ /* 0x000fe2000f8e020d */
[----:B------:R-:W1:Y:S03]  /*0420*/  LDCU.64 UR12, c[0x3][UR7+0x18] ;  /* 0x00c00300070c77ac */ /* 0x000e660008000a00 */
[----:B--2---:R-:W-:Y:S01]  /*0430*/  IMAD R11, R11, UR14, R12 ;  /* 0x0000000e0b0b7c24 */ /* 0x004fe2000f8e020c */
[----:B------:R-:W-:-:S03]  /*0440*/  UIADD3 UR7, UPT, UPT, UR7, 0x40, URZ ;  /* 0x0000004007077890 */ /* 0x000fc6000fffe0ff */
[----:B------:R-:W-:-:S04]  /*0450*/  IMAD R10, R10, UR15, R11 ;  /* 0x0000000f0a0a7c24 */ /* 0x000fc8000f8e020b */
[----:B0-----:R-:W-:-:S04]  /*0460*/  IMAD R9, R9, UR10, R10 ;  /* 0x0000000a09097c24 */ /* 0x001fc8000f8e020a */
[----:B------:R-:W-:-:S04]  /*0470*/  IMAD R8, R8, UR11, R9 ;  /* 0x0000000b08087c24 */ /* 0x000fc8000f8e0209 */
[----:B-1----:R-:W-:-:S04]  /*0480*/  IMAD R7, R7, UR12, R8 ;  /* 0x0000000c07077c24 */ /* 0x002fc8000f8e0208 */
[----:B------:R-:W-:Y:S01]  /*0490*/  IMAD R0, R14, UR13, R7 ;  /* 0x0000000d0e007c24 */ /* 0x000fe2000f8e0207 */
[----:B------:R-:W-:Y:S06]  /*04a0*/  BRA.U UP1, `(.L_x_2) ;  /* 0xfffffffd01407547 */ /* 0x000fec000b83ffff */
.L_x_1:
[----:B------:R-:W-:Y:S05]  /*04b0*/  BRA.U !UP0, `(.L_x_0) ;  /* 0x0000000108fc7547 */ /* 0x000fea000b800000 */
[----:B------:R-:W-:Y:S02]  /*04c0*/  UISETP.GE.U32.AND UP0, UPT, UR8, 0x8, UPT ;  /* 0x000000080800788c */ /* 0x000fe4000bf06070 */
[----:B------:R-:W-:-:S04]  /*04d0*/  ULOP3.LUT UR9, UR18, 0x7, URZ, 0xc0, !UPT ;  /* 0x0000000712097892 */ /* 0x000fc8000f8ec0ff */
[----:B------:R-:W-:-:S03]  /*04e0*/  UISETP.NE.AND UP1, UPT, UR9, URZ, UPT ;  /* 0x000000ff0900728c */ /* 0x000fc6000bf25270 */
[----:B------:R-:W-:Y:S08]  /*04f0*/  BRA.U !UP0, `(.L_x_3) ;  /* 0x0000000108647547 */ /* 0x000ff0000b800000 */
[----:B------:R-:W1:Y:S01]  /*0500*/  LDC.64 R4, c[0x0][0x380] ;  /* 0x0000e000ff047b82 */ /* 0x000e620000000a00 */
[----:B------:R-:W-:-:S05]  /*0510*/  IADD3 R7, PT, PT, R3, UR4, RZ ;  /* 0x0000000403077c10 */ /* 0x000fca000fffe0ff */
[----:B-1----:R-:W-:-:S05]  /*0520*/  IMAD.WIDE R4, R7, 0x4, R4 ;  /* 0x0000000407047825 */ /* 0x002fca00078e0204 */
[----:B0-----:R-:W2:Y:S04]  /*0530*/  LDG.E R7, desc[UR16][R4.64] ;  /* 0x0000001004077981 */ /* 0x001ea8000c1e1900 */
[----:B------:R-:W3:Y:S04]  /*0540*/  LDG.E R6, desc[UR16][R4.64+0x4] ;  /* 0x0000041004067981 */ /* 0x000ee8000c1e1900 */
[----:B------:R-:W4:Y:S04]  /*0550*/  LDG.E R9, desc[UR16][R4.64+0x8] ;  /* 0x0000081004097981 */ /* 0x000f28000c1e1900 */
[----:B------:R-:W5:Y:S04]  /*0560*/  LDG.E R11, desc[UR16][R4.64+0xc] ;  /* 0x00000c10040b7981 */ /* 0x000f68000c1e1900 */
[----:B------:R-:W5:Y:S04]  /*0570*/  LDG.E R13, desc[UR16][R4.64+0x10] ;  /* 0x00001010040d7981 */ /* 0x000f68000c1e1900 */
[----:B------:R-:W5:Y:S04]  /*0580*/  LDG.E R15, desc[UR16][R4.64+0x14] ;  /* 0x00001410040f7981 */ /* 0x000f68000c1e1900 */
[----:B------:R-:W5:Y:S04]  /*0590*/  LDG.E R17, desc[UR16][R4.64+0x18] ;  /* 0x0000181004117981 */ /* 0x000f68000c1e1900 */
[----:B------:R-:W5:Y:S01]  /*05a0*/  LDG.E R19, desc[UR16][R4.64+0x1c] ;  /* 0x00001c1004137981 */ /* 0x000f62000c1e1900 */
[----:B------:R-:W-:-:S02]  /*05b0*/  USHF.L.U32 UR5, UR4, 0x2, URZ ;  /* 0x0000000204057899 */ /* 0x000fc400080006ff */
[----:B------:R-:W-:-:S10]  /*05c0*/  UIADD3 UR4, UPT, UPT, UR4, 0x8, URZ ;  /* 0x0000000804047890 */ /* 0x000fd4000fffe0ff */
[----:B------:R-:W2:Y:S01]  /*05d0*/  LDCU.64 UR6, c[0x3][UR5] ;  /* 0x00c00000050677ac */ /* 0x000ea20008000a00 */
[----:B------:R-:W4:Y:S01]  /*05e0*/  LDCU.64 UR10, c[0x3][UR5+0x8] ;  /* 0x00c00100050a77ac */ /* 0x000f220008000a00 */
[----:B------:R-:W0:Y:S01]  /*05f0*/  LDCU.64 UR12, c[0x3][UR5+0x10] ;  /* 0x00c00200050c77ac */ /* 0x000e220008000a00 */
[----:B--2---:R-:W-:-:S04]  /*0600*/  IMAD R7, R7, UR6, R0 ;  /* 0x0000000607077c24 */ /* 0x004fc8000f8e0200 */
[----:B---3--:R-:W-:Y:S01]  /*0610*/  IMAD R6, R6, UR7, R7 ;  /* 0x0000000706067c24 */ /* 0x008fe2000f8e0207 */
[----:B------:R-:W1:Y:S03]  /*0620*/  LDCU.64 UR6, c[0x3][UR5+0x18] ;  /* 0x00c00300050677ac */ /* 0x000e660008000a00 */
[----:B----4-:R-:W-:-:S04]  /*0630*/  IMAD R6, R9, UR10, R6 ;  /* 0x0000000a09067c24 */ /* 0x010fc8000f8e0206 */
[----:B-----5:R-:W-:-:S04]  /*0640*/  IMAD R6, R11, UR11, R6 ;  /* 0x0000000b0b067c24 */ /* 0x020fc8000f8e0206 */
[----:B0-----:R-:W-:-:S04]  /*0650*/  IMAD R6, R13, UR12, R6 ;  /* 0x0000000c0d067c24 */ /* 0x001fc8000f8e0206 */
[----:B------:R-:W-:-:S04]  /*0660*/  IMAD R6, R15, UR13, R6 ;  /* 0x0000000d0f067c24 */ /* 0x000fc8000f8e0206 */
[----:B-1----:R-:W-:-:S04]  /*0670*/  IMAD R6, R17, UR6, R6 ;  /* 0x0000000611067c24 */ /* 0x002fc8000f8e0206 */
[----:B------:R-:W-:-:S07]  /*0680*/  IMAD R0, R19, UR7, R6 ;  /* 0x0000000713007c24 */ /* 0x000fce000f8e0206 */
.L_x_3:
        /* <DEDUP_REMOVED lines=11> */
[----:B------:R-:W5:Y:S01]  /*0740*/  LDG.E R11, desc[UR16][R4.64+0xc] ;  /* 0x00000c10040b7981 */ /* 0x000f62000c1e1900 */
[----:B------:R-:W-:-:S02]  /*0750*/  USHF.L.U32 UR6, UR4, 0x2, URZ ;  /* 0x0000000204067899 */ /* 0x000fc400080006ff */
[----:B------:R-:W-:-:S10]  /*0760*/  UIADD3 UR4, UPT, UPT, UR4, 0x4, URZ ;  /* 0x0000000404047890 */ /* 0x000fd4000fffe0ff */
[----:B------:R-:W2:Y:S01]  /*0770*/  LDCU.64 UR8, c[0x3][UR6] ;  /* 0x00c00000060877ac */ /* 0x000ea20008000a00 */
[----:B------:R-:W4:Y:S01]  /*0780*/  LDCU.64 UR6, c[0x3][UR6+0x8] ;  /* 0x00c00100060677ac */ /* 0x000f220008000a00 */
[----:B--2---:R-:W-:-:S04]  /*0790*/  IMAD R7, R7, UR8, R0 ;  /* 0x0000000807077c24 */ /* 0x004fc8000f8e0200 */
[----:B---3--:R-:W-:-:S04]  /*07a0*/  IMAD R6, R6, UR9, R7 ;  /* 0x0000000906067c24 */ /* 0x008fc8000f8e0207 */
[----:B----4-:R-:W-:-:S04]  /*07b0*/  IMAD R6, R9, UR6, R6 ;  /* 0x0000000609067c24 */ /* 0x010fc8000f8e0206 */
[----:B-----5:R-:W-:-:S07]  /*07c0*/  IMAD R0, R11, UR7, R6 ;  /* 0x000000070b007c24 */ /* 0x020fce000f8e0206 */
.L_x_4:
[----:B------:R-:W-:Y:S05]  /*07d0*/  BRA.U !UP1, `(.L_x_0) ;  /* 0x0000000109347547 */ /* 0x000fea000b800000 */
[----:B------:R-:W1:Y:S01]  /*07e0*/  LDC.64 R6, c[0x0][0x380] ;  /* 0x0000e000ff067b82 */ /* 0x000e620000000a00 */
[----:B------:R-:W-:Y:S01]  /*07f0*/  IADD3 R3, PT, PT, R3, UR4, RZ ;  /* 0x0000000403037c10 */ /* 0x000fe2000fffe0ff */
[----:B------:R-:W-:Y:S02]  /*0800*/  USHF.L.U32 UR6, UR4, 0x2, URZ ;  /* 0x0000000204067899 */ /* 0x000fe400080006ff */
[----:B------:R-:W-:-:S12]  /*0810*/  UIADD3 UR5, UPT, UPT, -UR5, URZ, URZ ;  /* 0x000000ff05057290 */ /* 0x000fd8000fffe1ff */
.L_x_5:
[----:B-1----:R-:W-:-:S06]  /*0820*/  IMAD.WIDE R4, R3, 0x4, R6 ;  /* 0x0000000403047825 */ /* 0x002fcc00078e0206 */
[----:B0-----:R-:W2:Y:S01]  /*0830*/  LDG.E R5, desc[UR16][R4.64] ;  /* 0x0000001004057981 */ /* 0x001ea2000c1e1900 */
[----:B------:R-:W2:Y:S01]  /*0840*/  LDCU UR4, c[0x3][UR6] ;  /* 0x00c00000060477ac */ /* 0x000ea20008000800 */
[----:B------:R-:W-:Y:S01]  /*0850*/  IADD3 R3, PT, PT, R3, 0x1, RZ ;  /* 0x0000000103037810 */ /* 0x000fe20007ffe0ff */
[----:B------:R-:W-:Y:S02]  /*0860*/  UIADD3 UR5, UPT, UPT, UR5, 0x1, URZ ;  /* 0x0000000105057890 */ /* 0x000fe4000fffe0ff */
[----:B------:R-:W-:Y:S02]  /*0870*/  UIADD3 UR6, UPT, UPT, UR6, 0x4, URZ ;  /* 0x0000000406067890 */ /* 0x000fe4000fffe0ff */
[----:B------:R-:W-:Y:S01]  /*0880*/  UISETP.NE.AND UP0, UPT, UR5, URZ, UPT ;  /* 0x000000ff0500728c */ /* 0x000fe2000bf05270 */
[----:B--2---:R-:W-:-:S08]  /*0890*/  IMAD R0, R5, UR4, R0 ;  /* 0x0000000405007c24 */ /* 0x004fd0000f8e0200 */
[----:B------:R-:W-:Y:S05]  /*08a0*/  BRA.U UP0, `(.L_x_5) ;  /* 0xfffffffd00dc7547 */ /* 0x000fea000b83ffff */
.L_x_0:
[----:B------:R-:W1:Y:S02]  /*08b0*/  LDC.64 R4, c[0x0][0x388] ;  /* 0x0000e200ff047b82 */ /* 0x000e640000000a00 */
[----:B-1----:R-:W-:-:S05]  /*08c0*/  IMAD.WIDE R2, R2, 0x4, R4 ;  /* 0x0000000402027825 */ /* 0x002fca00078e0204 */
[----:B0-----:R-:W-:Y:S01]  /*08d0*/  STG.E desc[UR16][R2.64], R0 ;  /* 0x0000000002007986 */ /* 0x001fe2000c101910 */
[----:B------:R-:W-:Y:S05]  /*08e0*/  EXIT ;  /* 0x000000000000794d */ /* 0x000fea0003800000 */
.L_x_6:
[----:B------:R-:W-:-:S00]  /*08f0*/  BRA `(.L_x_6) ;  /* 0xfffffffc00fc7947 */ /* 0x000fc0000383ffff */
[----:B------:R-:W-:-:S00]  /*0900*/  NOP ;  /* 0x0000000000007918 */ /* 0x000fc00000000000 */
[----:B------:R-:W-:-:S00]  /*0910*/  NOP ;  /* 0x0000000000007918 */ /* 0x000fc00000000000 */
[----:B------:R-:W-:-:S00]  /*0920*/  NOP ;  /* 0x0000000000007918 */ /* 0x000fc00000000000 */
[----:B------:R-:W-:-:S00]  /*0930*/  NOP ;  /* 0x0000000000007918 */ /* 0x000fc00000000000 */
[----:B------:R-:W-:-:S00]  /*0940*/  NOP ;  /* 0x0000000000007918 */ /* 0x000fc00000000000 */
[----:B------:R-:W-:-:S00]  /*0950*/  NOP ;  /* 0x0000000000007918 */ /* 0x000fc00000000000 */
[----:B------:R-:W-:-:S00]  /*0960*/  NOP ;  /* 0x0000000000007918 */ /* 0x000fc00000000000 */
[----:B------:R-:W-:-:S00]  /*0970*/  NOP ;  /* 0x0000000000007918 */ /* 0x000fc00000000000 */
.L_x_81:


//--------------------- .text._Z8kernelSMPiS_S_i  --------------------------
	.section	.text._Z8kernelSMPiS_S_i,"ax",@progbits
	.align	128
        .global         _Z8kernelSMPiS_S_i
        .type           _Z8kernelSMPiS_S_i,@function
        .size           _Z8kernelSMPiS_S_i,(.L_x_82 - _Z8kernelSMPiS_S_i)
        .other          _Z8kernelSMPiS_S_i,@"STO_CUDA_ENTRY STV_DEFAULT"
_Z8kernelSMPiS_S_i:
.text._Z8kernelSMPiS_S_i:
[----:B------:R-:W-:Y:S01]  /*0000*/  LDC R1, c[0x0][0x37c] ;  /* 0x0000df00ff017b82 */ /* 0x000fe20000000800 */
[----:B------:R-:W0:Y:S07]  /*0010*/  S2R R8, SR_TID.X ;  /* 0x0000000000087919 */ /* 0x000e2e0000002100 */
[----:B------:R-:W0:Y:S08]  /*0020*/  S2UR UR4, SR_CTAID.X ;  /* 0x00000000000479c3 */ /* 0x000e300000002500 */
[----:B------:R-:W0:Y:S08]  /*0030*/  LDC R7, c[0x0][0x360] ;  /* 0x0000d800ff077b82 */ /* 0x000e300000000800 */
[----:B------:R-:W1:Y:S01]  /*0040*/  LDC R0, c[0x0][0x398] ;  /* 0x0000e600ff007b82 */ /* 0x000e620000000800 */
[----:B0-----:R-:W-:-:S05]  /*0050*/  IMAD R7, R7, UR4, R8 ;  /* 0x0000000407077c24 */ /* 0x001fca000f8e0208 */
[----:B-1----:R-:W-:-:S13]  /*0060*/  ISETP.GE.AND P0, PT, R7, R0, PT ;  /* 0x000000000700720c */ /* 0x002fda0003f06270 */
[----:B------:R-:W-:Y:S05]  /*0070*/  @P0 EXIT ;  /* 0x000000000000094d */ /* 0x000fea0003800000 */
[----:B------:R-:W-:Y:S01]  /*0080*/  ISETP.GE.AND P0, PT, R0, 0x1, PT ;  /* 0x000000010000780c */ /* 0x000fe20003f06270 */
[----:B------:R-:W0:Y:S01]  /*0090*/  LDCU.64 UR8, c[0x0][0x358] ;  /* 0x00006b00ff0877ac */ /* 0x000e220008000a00 */
[----:B------:R-:W-:-:S11]  /*00a0*/  HFMA2 R10, -RZ, RZ, 0, 0 ;  /* 0x00000000ff0a7431 */ /* 0x000fd600000001ff */
[----:B------:R-:W-:Y:S05]  /*00b0*/  @!P0 BRA `(.L_x_7) ;  /* 0x00000008004c8947 */ /* 0x000fea0003800000 */
[----:B------:R-:W1:Y:S01]  /*00c0*/  S2UR UR5, SR_CgaCtaId ;  /* 0x00000000000579c3 */ /* 0x000e620000008800 */
[C---:B------:R-:W-:Y:S01]  /*00d0*/  ISETP.GE.U32.AND P1, PT, R0.reuse, 0x8, PT ;  /* 0x000000080000780c */ /* 0x040fe20003f26070 */
[----:B------:R-:W-:Y:S01]  /*00e0*/  UMOV UR4, 0x400 ;  /* 0x0000040000047882 */ /* 0x000fe20000000000 */
[----:B------:R-:W-:Y:S01]  /*00f0*/  LOP3.LUT R26, R0, 0x7, RZ, 0xc0, !PT ;  /* 0x00000007001a7812 */ /* 0x000fe200078ec0ff */
[----:B------:R-:W-:Y:S01]  /*0100*/  IMAD R6, R7, R0, RZ ;  /* 0x0000000007067224 */ /* 0x000fe200078e02ff */
[----:B------:R-:W-:Y:S02]  /*0110*/  MOV R9, RZ ;  /* 0x000000ff00097202 */ /* 0x000fe40000000f00 */
[----:B------:R-:W-:Y:S02]  /*0120*/  ISETP.NE.AND P0, PT, R26, RZ, PT ;  /* 0x000000ff1a00720c */ /* 0x000fe40003f05270 */
[----:B------:R-:W-:Y:S01]  /*0130*/  MOV R10, RZ ;  /* 0x000000ff000a7202 */ /* 0x000fe20000000f00 */
[----:B-1----:R-:W-:-:S06]  /*0140*/  ULEA UR4, UR5, UR4, 0x18 ;  /* 0x0000000405047291 */ /* 0x002fcc000f8ec0ff */
[----:B------:R-:W-:Y:S01]  /*0150*/  LEA R8, R8, UR4, 0x2 ;  /* 0x0000000408087c11 */ /* 0x000fe2000f8e10ff */
[----:B------:R-:W-:Y:S06]  /*0160*/  @!P1 BRA `(.L_x_8) ;  /* 0x0000000400109947 */ /* 0x000fec0003800000 */
[----:B------:R-:W1:Y:S01]  /*0170*/  LDCU.128 UR4, c[0x0][0x380] ;  /* 0x00007000ff0477ac */ /* 0x000e620008000c00 */
[----:B------:R-:W-:Y:S01]  /*0180*/  LOP3.LUT R9, R0, 0x7ffffff8, RZ, 0xc0, !PT ;  /* 0x7ffffff800097812 */ /* 0x000fe200078ec0ff */
[----:B------:R-:W-:Y:S01]  /*0190*/  IMAD.MOV.U32 R10, RZ, RZ, RZ ;  /* 0x000000ffff0a7224 */ /* 0x000fe200078e00ff */
[----:B------:R-:W-:Y:S02]  /*01a0*/  MOV R11, R6 ;  /* 0x00000006000b7202 */ /* 0x000fe40000000f00 */
[----:B------:R-:W-:Y:S01]  /*01b0*/  IADD3 R12, PT, PT, -R9, RZ, RZ ;  /* 0x000000ff090c7210 */ /* 0x000fe20007ffe1ff */
[----:B-1----:R-:W-:Y:S02]  /*01c0*/  UIADD3 UR6, UP0, UPT, UR6, 0x10, URZ ;  /* 0x0000001006067890 */ /* 0x002fe4000ff1e0ff */
[----:B------:R-:W-:Y:S02]  /*01d0*/  UIADD3 UR4, UP1, UPT, UR4, 0x10, URZ ;  /* 0x0000001004047890 */ /* 0x000fe4000ff3e0ff */
[----:B------:R-:W-:-:S02]  /*01e0*/  UIADD3.X UR7, UPT, UPT, URZ, UR7, URZ, UP0, !UPT ;  /* 0x00000007ff077290 */ /* 0x000fc400087fe4ff */
[----:B------:R-:W-:Y:S01]  /*01f0*/  IMAD.U32 R2, RZ, RZ, UR6 ;  /* 0x00000006ff027e24 */ /* 0x000fe2000f8e00ff */
[----:B------:R-:W-:-:S03]  /*0200*/  UIADD3.X UR5, UPT, UPT, URZ, UR5, URZ, UP1, !UPT ;  /* 0x00000005ff057290 */ /* 0x000fc60008ffe4ff */
[----:B------:R-:W-:-:S09]  /*0210*/  MOV R3, UR7 ;  /* 0x0000000700037c02 */ /* 0x000fd20008000f00 */
.L_x_9:
[----:B0-----:R-:W2:Y:S04]  /*0220*/  LDG.E R13, desc[UR8][R2.64+-0x10] ;  /* 0xfffff008020d7981 */ /* 0x001ea8000c1e1900 */
[----:B--2---:R-:W-:Y:S01]  /*0230*/  STS [R8], R13 ;  /* 0x0000000d08007388 */ /* 0x004fe20000000800 */
[----:B------:R-:W-:Y:S06]  /*0240*/  BAR.SYNC.DEFER_BLOCKING 0x0 ;  /* 0x0000000000007b1d */ /* 0x000fec0000010000 */
[----:B------:R-:W2:Y:S01]  /*0250*/  LDG.E R15, desc[UR8][R2.64+-0xc] ;  /* 0xfffff408020f7981 */ /* 0x000ea2000c1e1900 */
[----:B------:R-:W-:-:S02]  /*0260*/  MOV R4, UR4 ;  /* 0x0000000400047c02 */ /* 0x000fc40008000f00 */
[----:B------:R-:W-:Y:S01]  /*0270*/  MOV R5, UR5 ;  /* 0x0000000500057c02 */ /* 0x000fe20008000f00 */
[----:B------:R-:W0:Y:S02]  /*0280*/  LDS R23, [R8] ;  /* 0x0000000008177984 */ /* 0x000e240000000800 */
[----:B------:R-:W-:-:S05]  /*0290*/  IMAD.WIDE R4, R11, 0x4, R4 ;  /* 0x000000040b047825 */ /* 0x000fca00078e0204 */
[----:B------:R-:W0:Y:S04]  /*02a0*/  LDG.E R24, desc[UR8][R4.64+-0x10] ;  /* 0xfffff00804187981 */ /* 0x000e28000c1e1900 */
[----:B--2---:R-:W-:Y:S01]  /*02b0*/  STS [R8], R15 ;  /* 0x0000000f08007388 */ /* 0x004fe20000000800 */
[----:B------:R-:W-:Y:S06]  /*02c0*/  BAR.SYNC.DEFER_BLOCKING 0x0 ;  /* 0x0000000000007b1d */ /* 0x000fec0000010000 */
[----:B------:R-:W2:Y:S04]  /*02d0*/  LDG.E R17, desc[UR8][R2.64+-0x8] ;  /* 0xfffff80802117981 */ /* 0x000ea8000c1e1900 */
[----:B------:R-:W1:Y:S04]  /*02e0*/  LDS R13, [R8] ;  /* 0x00000000080d7984 */ /* 0x000e680000000800 */
[----:B------:R-:W1:Y:S04]  /*02f0*/  LDG.E R22, desc[UR8][R4.64+-0xc] ;  /* 0xfffff40804167981 */ /* 0x000e68000c1e1900 */
[----:B--2---:R-:W-:Y:S01]  /*0300*/  STS [R8], R17 ;  /* 0x0000001108007388 */ /* 0x004fe20000000800 */
[----:B------:R-:W-:Y:S06]  /*0310*/  BAR.SYNC.DEFER_BLOCKING 0x0 ;  /* 0x0000000000007b1d */ /* 0x000fec0000010000 */
[----:B------:R-:W2:Y:S04]  /*0320*/  LDG.E R25, desc[UR8][R2.64+-0x4] ;  /* 0xfffffc0802197981 */ /* 0x000ea8000c1e1900 */
[----:B------:R-:W3:Y:S04]  /*0330*/  LDS R21, [R8] ;  /* 0x0000000008157984 */ /* 0x000ee80000000800 */
[----:B------:R-:W3:Y:S04]  /*0340*/  LDG.E R20, desc[UR8][R4.64+-0x8] ;  /* 0xfffff80804147981 */ /* 0x000ee8000c1e1900 */
[----:B--2---:R2:W-:Y:S01]  /*0350*/  STS [R8], R25 ;  /* 0x0000001908007388 */ /* 0x0045e20000000800 */
[----:B------:R-:W-:Y:S06]  /*0360*/  BAR.SYNC.DEFER_BLOCKING 0x0 ;  /* 0x0000000000007b1d */ /* 0x000fec0000010000 */
[----:B------:R-:W4:Y:S04]  /*0370*/  LDG.E R27, desc[UR8][R2.64] ;  /* 0x00000008021b7981 */ /* 0x000f28000c1e1900 */
[----:B------:R-:W5:Y:S04]  /*0380*/  LDS R19, [R8] ;  /* 0x0000000008137984 */ /* 0x000f680000000800 */
[----:B------:R-:W5:Y:S04]  /*0390*/  LDG.E R18, desc[UR8][R4.64+-0x4] ;  /* 0xfffffc0804127981 */ /* 0x000f68000c1e1900 */
[----:B----4-:R0:W-:Y:S01]  /*03a0*/  STS [R8], R27 ;  /* 0x0000001b08007388 */ /* 0x0101e20000000800 */
[----:B------:R-:W-:Y:S06]  /*03b0*/  BAR.SYNC.DEFER_BLOCKING 0x0 ;  /* 0x0000000000007b1d */ /* 0x000fec0000010000 */
[----:B------:R-:W4:Y:S04]  /*03c0*/  LDG.E R29, desc[UR8][R2.64+0x4] ;  /* 0x00000408021d7981 */ /* 0x000f28000c1e1900 */
[----:B------:R-:W5:Y:S04]  /*03d0*/  LDS R17, [R8] ;  /* 0x0000000008117984 */ /* 0x000f680000000800 */
[----:B------:R-:W5:Y:S04]  /*03e0*/  LDG.E R16, desc[UR8][R4.64] ;  /* 0x0000000804107981 */ /* 0x000f68000c1e1900 */
[----:B----4-:R-:W-:Y:S01]  /*03f0*/  STS [R8], R29 ;  /* 0x0000001d08007388 */ /* 0x010fe20000000800 */
[----:B------:R-:W-:Y:S06]  /*0400*/  BAR.SYNC.DEFER_BLOCKING 0x0 ;  /* 0x0000000000007b1d */ /* 0x000fec0000010000 */
[----:B------:R-:W4:Y:S04]  /*0410*/  LDG.E R28, desc[UR8][R2.64+0x8] ;  /* 0x00000808021c7981 */ /* 0x000f28000c1e1900 */
[----:B------:R-:W5:Y:S04]  /*0420*/  LDS R15, [R8] ;  /* 0x00000000080f7984 */ /* 0x000f680000000800 */
[----:B------:R-:W5:Y:S04]  /*0430*/  LDG.E R14, desc[UR8][R4.64+0x4] ;  /* 0x00000408040e7981 */ /* 0x000f68000c1e1900 */
[----:B----4-:R-:W-:Y:S01]  /*0440*/  STS [R8], R28 ;  /* 0x0000001c08007388 */ /* 0x010fe20000000800 */
[----:B------:R-:W-:Y:S06]  /*0450*/  BAR.SYNC.DEFER_BLOCKING 0x0 ;  /* 0x0000000000007b1d */ /* 0x000fec0000010000 */
[----:B--2---:R-:W2:Y:S01]  /*0460*/  LDG.E R25, desc[UR8][R2.64+0xc] ;  /* 0x00000c0802197981 */ /* 0x004ea2000c1e1900 */
[----:B0-----:R-:W-:-:S03]  /*0470*/  IMAD R27, R24, R23, R10 ;  /* 0x00000017181b7224 */ /* 0x001fc600078e020a */
[----:B------:R-:W0:Y:S04]  /*0480*/  LDS R10, [R8] ;  /* 0x00000000080a7984 */ /* 0x000e280000000800 */
[----:B------:R-:W0:Y:S04]  /*0490*/  LDG.E R23, desc[UR8][R4.64+0x8] ;  /* 0x0000080804177981 */ /* 0x000e28000c1e1900 */
[----:B--2---:R-:W-:Y:S01]  /*04a0*/  STS [R8], R25 ;  /* 0x0000001908007388 */ /* 0x004fe20000000800 */
[----:B------:R-:W-:Y:S06]  /*04b0*/  BAR.SYNC.DEFER_BLOCKING 0x0 ;  /* 0x0000000000007b1d */ /* 0x000fec0000010000 */
[----:B------:R-:W2:Y:S04]  /*04c0*/  LDG.E R24, desc[UR8][R4.64+0xc] ;  /* 0x00000c0804187981 */ /* 0x000ea8000c1e1900 */
[----:B------:R-:W2:Y:S01]  /*04d0*/  LDS R25, [R8] ;  /* 0x0000000008197984 */ /* 0x000ea20000000800 */
[----:B-1----:R-:W-:-:S02]  /*04e0*/  IMAD R13, R22, R13, R27 ;  /* 0x0000000d160d7224 */ /* 0x002fc400078e021b */
[----:B------:R-:W-:Y:S02]  /*04f0*/  VIADD R12, R12, 0x8 ;  /* 0x000000080c0c7836 */ /* 0x000fe40000000000 */
[----:B---3--:R-:W-:-:S03]  /*0500*/  IMAD R13, R20, R21, R13 ;  /* 0x00000015140d7224 */ /* 0x008fc600078e020d */
[----:B------:R-:W-:Y:S01]  /*0510*/  ISETP.NE.AND P1, PT, R12, RZ, PT ;  /* 0x000000ff0c00720c */ /* 0x000fe20003f25270 */
[----:B-----5:R-:W-:-:S04]  /*0520*/  IMAD R13, R18, R19, R13 ;  /* 0x00000013120d7224 */ /* 0x020fc800078e020d */
[----:B------:R-:W-:-:S04]  /*0530*/  IMAD R13, R16, R17, R13 ;  /* 0x00000011100d7224 */ /* 0x000fc800078e020d */
[----:B------:R-:W-:Y:S01]  /*0540*/  IMAD R13, R14, R15, R13 ;  /* 0x0000000f0e0d7224 */ /* 0x000fe200078e020d */
[----:B------:R-:W-:-:S03]  /*0550*/  IADD3 R2, P2, PT, R2, 0x20, RZ ;  /* 0x0000002002027810 */ /* 0x000fc60007f5e0ff */
[----:B0-----:R-:W-:Y:S01]  /*0560*/  IMAD R10, R23, R10, R13 ;  /* 0x0000000a170a7224 */ /* 0x001fe200078e020d */
[----:B------:R-:W-:Y:S02]  /*0570*/  IADD3.X R3, PT, PT, RZ, R3, RZ, P2, !PT ;  /* 0x00000003ff037210 */ /* 0x000fe400017fe4ff */
[----:B------:R-:W-:Y:S01]  /*0580*/  IADD3 R11, PT, PT, R11, 0x8, RZ ;  /* 0x000000080b0b7810 */ /* 0x000fe20007ffe0ff */
[----:B--2---:R-:W-:Y:S01]  /*0590*/  IMAD R10, R24, R25, R10 ;  /* 0x00000019180a7224 */ /* 0x004fe200078e020a */
[----:B------:R-:W-:Y:S06]  /*05a0*/  @P1 BRA `(.L_x_9) ;  /* 0xfffffffc001c1947 */ /* 0x000fec000383ffff */
.L_x_8:
[----:B------:R-:W-:Y:S05]  /*05b0*/  @!P0 BRA `(.L_x_7) ;  /* 0x00000004000c8947 */ /* 0x000fea0003800000 */
[----:B------:R-:W-:Y:S02]  /*05c0*/  ISETP.GE.U32.AND P0, PT, R26, 0x4, PT ;  /* 0x000000041a00780c */ /* 0x000fe40003f06070 */
[----:B------:R-:W-:-:S04]  /*05d0*/  LOP3.LUT R19, R0, 0x3, RZ, 0xc0, !PT ;  /* 0x0000000300137812 */ /* 0x000fc800078ec0ff */
[----:B------:R-:W-:-:S07]  /*05e0*/  ISETP.NE.AND P1, PT, R19, RZ, PT ;  /* 0x000000ff1300720c */ /* 0x000fce0003f25270 */
[----:B------:R-:W-:Y:S06]  /*05f0*/  @!P0 BRA `(.L_x_10) ;  /* 0x0000000000788947 */ /* 0x000fec0003800000 */
[----:B------:R-:W1:Y:S08]  /*0600*/  LDC.64 R2, c[0x0][0x388] ;  /* 0x0000e200ff027b82 */ /* 0x000e700000000a00 */
[----:B------:R-:W2:Y:S01]  /*0610*/  LDC.64 R4, c[0x0][0x380] ;  /* 0x0000e000ff047b82 */ /* 0x000ea20000000a00 */
[----:B-1----:R-:W-:-:S05]  /*0620*/  IMAD.WIDE.U32 R2, R9, 0x4, R2 ;  /* 0x0000000409027825 */ /* 0x002fca00078e0002 */
[----:B0-----:R-:W3:Y:S04]  /*0630*/  LDG.E R11, desc[UR8][R2.64] ;  /* 0x00000008020b7981 */ /* 0x001ee8000c1e1900 */
[----:B---3--:R0:W-:Y:S01]  /*0640*/  STS [R8], R11 ;  /* 0x0000000b08007388 */ /* 0x0081e20000000800 */
[----:B------:R-:W-:Y:S06]  /*0650*/  BAR.SYNC.DEFER_BLOCKING 0x0 ;  /* 0x0000000000007b1d */ /* 0x000fec0000010000 */
[----:B------:R-:W3:Y:S01]  /*0660*/  LDG.E R15, desc[UR8][R2.64+0x4] ;  /* 0x00000408020f7981 */ /* 0x000ee2000c1e1900 */
[----:B------:R-:W-:-:S03]  /*0670*/  IADD3 R13, PT, PT, R6, R9, RZ ;  /* 0x00000009060d7210 */ /* 0x000fc60007ffe0ff */
[----:B------:R-:W1:Y:S02]  /*0680*/  LDS R12, [R8] ;  /* 0x00000000080c7984 */ /* 0x000e640000000800 */
[----:B--2---:R-:W-:-:S05]  /*0690*/  IMAD.WIDE R4, R13, 0x4, R4 ;  /* 0x000000040d047825 */ /* 0x004fca00078e0204 */
[----:B------:R-:W1:Y:S04]  /*06a0*/  LDG.E R13, desc[UR8][R4.64] ;  /* 0x00000008040d7981 */ /* 0x000e68000c1e1900 */
[----:B---3--:R-:W-:Y:S01]  /*06b0*/  STS [R8], R15 ;  /* 0x0000000f08007388 */ /* 0x008fe20000000800 */
[----:B------:R-:W-:Y:S06]  /*06c0*/  BAR.SYNC.DEFER_BLOCKING 0x0 ;  /* 0x0000000000007b1d */ /* 0x000fec0000010000 */
[----:B------:R-:W2:Y:S04]  /*06d0*/  LDG.E R17, desc[UR8][R2.64+0x8] ;  /* 0x0000080802117981 */ /* 0x000ea8000c1e1900 */
[----:B------:R-:W3:Y:S04]  /*06e0*/  LDS R14, [R8] ;  /* 0x00000000080e7984 */ /* 0x000ee80000000800 */
[----:B0-----:R-:W3:Y:S04]  /*06f0*/  LDG.E R11, desc[UR8][R4.64+0x4] ;  /* 0x00000408040b7981 */ /* 0x001ee8000c1e1900 */
[----:B--2---:R-:W-:Y:S01]  /*0700*/  STS [R8], R17 ;  /* 0x0000001108007388 */ /* 0x004fe20000000800 */
[----:B------:R-:W-:Y:S06]  /*0710*/  BAR.SYNC.DEFER_BLOCKING 0x0 ;  /* 0x0000000000007b1d */ /* 0x000fec0000010000 */
[----:B------:R-:W2:Y:S04]  /*0720*/  LDG.E R21, desc[UR8][R2.64+0xc] ;  /* 0x00000c0802157981 */ /* 0x000ea8000c1e1900 */
[----:B------:R-:W0:Y:S04]  /*0730*/  LDS R18, [R8] ;  /* 0x0000000008127984 */ /* 0x000e280000000800 */
[----:B------:R-:W0:Y:S04]  /*0740*/  LDG.E R16, desc[UR8][R4.64+0x8] ;  /* 0x0000080804107981 */ /* 0x000e28000c1e1900 */
[----:B--2---:R-:W-:Y:S01]  /*0750*/  STS [R8], R21 ;  /* 0x0000001508007388 */ /* 0x004fe20000000800 */
[----:B------:R-:W-:Y:S06]  /*0760*/  BAR.SYNC.DEFER_BLOCKING 0x0 ;  /* 0x0000000000007b1d */ /* 0x000fec0000010000 */
[----:B------:R-:W2:Y:S01]  /*0770*/  LDG.E R20, desc[UR8][R4.64+0xc] ;  /* 0x00000c0804147981 */ /* 0x000ea2000c1e1900 */
[----:B-1----:R-:W-:-:S02]  /*0780*/  IMAD R12, R13, R12, R10 ;  /* 0x0000000c0d0c7224 */ /* 0x002fc400078e020a */
[----:B------:R-:W-:Y:S01]  /*0790*/  VIADD R9, R9, 0x4 ;  /* 0x0000000409097836 */ /* 0x000fe20000000000 */
[----:B------:R-:W2:Y:S01]  /*07a0*/  LDS R15, [R8] ;  /* 0x00000000080f7984 */ /* 0x000ea20000000800 */
[----:B---3--:R-:W-:-:S04]  /*07b0*/  IMAD R11, R11, R14, R12 ;  /* 0x0000000e0b0b7224 */ /* 0x008fc800078e020c */
[----:B0-----:R-:W-:-:S04]  /*07c0*/  IMAD R11, R16, R18, R11 ;  /* 0x00000012100b7224 */ /* 0x001fc800078e020b */
[----:B--2---:R-:W-:-:S07]  /*07d0*/  IMAD R10, R20, R15, R11 ;  /* 0x0000000f140a7224 */ /* 0x004fce00078e020b */
.L_x_10:
[----:B------:R-:W-:Y:S05]  /*07e0*/  @!P1 BRA `(.L_x_7) ;  /* 0x0000000000809947 */ /* 0x000fea0003800000 */
[----:B------:R-:W-:-:S13]  /*07f0*/  ISETP.NE.AND P0, PT, R19, 0x1, PT ;  /* 0x000000011300780c */ /* 0x000fda0003f05270 */
[----:B------:R-:W1:Y:S02]  /*0800*/  @P0 LDC.64 R2, c[0x0][0x388] ;  /* 0x0000e200ff020b82 */ /* 0x000e640000000a00 */
[----:B-1----:R-:W-:-:S06]  /*0810*/  @P0 IMAD.WIDE.U32 R12, R9, 0x4, R2 ;  /* 0x00000004090c0825 */ /* 0x002fcc00078e0002 */
[----:B------:R-:W1:Y:S01]  /*0820*/  @P0 LDC.64 R2, c[0x0][0x380] ;  /* 0x0000e000ff020b82 */ /* 0x000e620000000a00 */
[----:B0-----:R-:W2:Y:S04]  /*0830*/  @P0 LDG.E R11, desc[UR8][R12.64] ;  /* 0x000000080c0b0981 */ /* 0x001ea8000c1e1900 */
[----:B--2---:R0:W-:Y:S03]  /*0840*/  @P0 STS [R8], R11 ;  /* 0x0000000b08000388 */ /* 0x0041e60000000800 */
[----:B------:R-:W-:Y:S06]  /*0850*/  @P0 BAR.SYNC.DEFER_BLOCKING 0x0 ;  /* 0x0000000000000b1d */ /* 0x000fec0000010000 */
[----:B------:R2:W3:Y:S01]  /*0860*/  @P0 LDG.E R15, desc[UR8][R12.64+0x4] ;  /* 0x000004080c0f0981 */ /* 0x0004e2000c1e1900 */
[----:B------:R-:W-:-:S02]  /*0870*/  LOP3.LUT R0, R0, 0x1, RZ, 0xc0, !PT ;  /* 0x0000000100007812 */ /* 0x000fc400078ec0ff */
[----:B------:R-:W-:Y:S02]  /*0880*/  @P0 IADD3 R17, PT, PT, R6, R9, RZ ;  /* 0x0000000906110210 */ /* 0x000fe40007ffe0ff */
[----:B------:R-:W-:Y:S02]  /*0890*/  ISETP.NE.U32.AND P1, PT, R0, 0x1, PT ;  /* 0x000000010000780c */ /* 0x000fe40003f25070 */
[----:B------:R-:W4:Y:S01]  /*08a0*/  @P0 LDS R0, [R8] ;  /* 0x0000000008000984 */ /* 0x000f220000000800 */
[----:B-1----:R-:W-:Y:S01]  /*08b0*/  @P0 IMAD.WIDE R2, R17, 0x4, R2 ;  /* 0x0000000411020825 */ /* 0x002fe200078e0202 */
[----:B------:R-:W-:-:S04]  /*08c0*/  @P0 IADD3 R9, PT, PT, R9, 0x2, RZ ;  /* 0x0000000209090810 */ /* 0x000fc80007ffe0ff */
[----:B0-----:R-:W4:Y:S05]  /*08d0*/  @P0 LDG.E R11, desc[UR8][R2.64] ;  /* 0x00000008020b0981 */ /* 0x001f2a000c1e1900 */
[----:B------:R-:W0:Y:S08]  /*08e0*/  @!P1 LDC.64 R4, c[0x0][0x388] ;  /* 0x0000e200ff049b82 */ /* 0x000e300000000a00 */
[----:B--2---:R-:W1:Y:S01]  /*08f0*/  @!P1 LDC.64 R12, c[0x0][0x380] ;  /* 0x0000e000ff0c9b82 */ /* 0x004e620000000a00 */
[----:B0-----:R-:W-:Y:S01]  /*0900*/  @!P1 IMAD.WIDE.U32 R4, R9, 0x4, R4 ;  /* 0x0000000409049825 */ /* 0x001fe200078e0004 */
[----:B---3--:R-:W-:Y:S06]  /*0910*/  @P0 STS [R8], R15 ;  /* 0x0000000f08000388 */ /* 0x008fec0000000800 */
[----:B------:R-:W-:Y:S06]  /*0920*/  @P0 BAR.SYNC.DEFER_BLOCKING 0x0 ;  /* 0x0000000000000b1d */ /* 0x000fec0000010000 */
[----:B------:R-:W2:Y:S01]  /*0930*/  @!P1 LDG.E R5, desc[UR8][R4.64] ;  /* 0x0000000804059981 */ /* 0x000ea2000c1e1900 */
[----:B------:R-:W-:-:S03]  /*0940*/  @!P1 IADD3 R9, PT, PT, R6, R9, RZ ;  /* 0x0000000906099210 */ /* 0x000fc60007ffe0ff */
[----:B------:R-:W0:Y:S02]  /*0950*/  @P0 LDS R6, [R8] ;  /* 0x0000000008060984 */ /* 0x000e240000000800 */
[----:B-1----:R-:W-:Y:S02]  /*0960*/  @!P1 IMAD.WIDE R12, R9, 0x4, R12 ;  /* 0x00000004090c9825 */ /* 0x002fe400078e020c */
[----:B------:R-:W0:Y:S04]  /*0970*/  @P0 LDG.E R9, desc[UR8][R2.64+0x4] ;  /* 0x0000040802090981 */ /* 0x000e28000c1e1900 */
[----:B--2---:R-:W-:Y:S01]  /*0980*/  @!P1 STS [R8], R5 ;  /* 0x0000000508009388 */ /* 0x004fe20000000800 */
[----:B------:R-:W-:Y:S06]  /*0990*/  @!P1 BAR.SYNC.DEFER_BLOCKING 0x0 ;  /* 0x0000000000009b1d */ /* 0x000fec0000010000 */
[----:B------:R-:W2:Y:S04]  /*09a0*/  @!P1 LDG.E R13, desc[UR8][R12.64] ;  /* 0x000000080c0d9981 */ /* 0x000ea8000c1e1900 */
[----:B------:R-:W2:Y:S01]  /*09b0*/  @!P1 LDS R14, [R8] ;  /* 0x00000000080e9984 */ /* 0x000ea20000000800 */
[----:B----4-:R-:W-:-:S04]  /*09c0*/  @P0 IMAD R0, R11, R0, R10 ;  /* 0x000000000b000224 */ /* 0x010fc800078e020a */
[----:B0-----:R-:W-:-:S04]  /*09d0*/  @P0 IMAD R10, R9, R6, R0 ;  /* 0x00000006090a0224 */ /* 0x001fc800078e0200 */
[----:B--2---:R-:W-:-:S07]  /*09e0*/  @!P1 IMAD R10, R13, R14, R10 ;  /* 0x0000000e0d0a9224 */ /* 0x004fce00078e020a */
.L_x_7:
[----:B------:R-:W1:Y:S02]  /*09f0*/  LDC.64 R2, c[0x0][0x390] ;  /* 0x0000e400ff027b82 */ /* 0x000e640000000a00 */
[----:B-1----:R-:W-:-:S05]  /*0a00*/  IMAD.WIDE R2, R7, 0x4, R2 ;  /* 0x0000000407027825 */ /* 0x002fca00078e0202 */
[----:B0-----:R-:W-:Y:S01]  /*0a10*/  REDG.E.ADD.STRONG.GPU desc[UR8][R2.64], R10 ;  /* 0x0000000a0200798e */ /* 0x001fe2000c12e108 */
[----:B------:R-:W-:Y:S05]  /*0a20*/  EXIT ;  /* 0x000000000000794d */ /* 0x000fea0003800000 */
.L_x_11:
        /* <DEDUP_REMOVED lines=13> */
.L_x_82:


//--------------------- .text._Z9kernelRedPiS_S_i --------------------------
	.section	.text._Z9kernelRedPiS_S_i,"ax",@progbits
	.align	128
        .global         _Z9kernelRedPiS_S_i
        .type           _Z9kernelRedPiS_S_i,@function
        .size           _Z9kernelRedPiS_S_i,(.L_x_83 - _Z9kernelRedPiS_S_i)
        .other          _Z9kernelRedPiS_S_i,@"STO_CUDA_ENTRY STV_DEFAULT"
_Z9kernelRedPiS_S_i:
.text._Z9kernelRedPiS_S_i:
[----:B------:R-:W-:Y:S01]  /*0000*/  LDC R1, c[0x0][0x37c] ;  /* 0x0000df00ff017b82 */ /* 0x000fe20000000800 */
[----:B------:R-:W0:Y:S07]  /*0010*/  S2R R8, SR_TID.X ;  /* 0x0000000000087919 */ /* 0x000e2e0000002100 */
[----:B------:R-:W0:Y:S01]  /*0020*/  S2UR UR4, SR_CTAID.X ;  /* 0x00000000000479c3 */ /* 0x000e220000002500 */
[----:B------:R-:W1:Y:S07]  /*0030*/  LDCU UR5, c[0x0][0x398] ;  /* 0x00007300ff0577ac */ /* 0x000e6e0008000800 */
[----:B------:R-:W0:Y:S01]  /*0040*/  LDC R9, c[0x0][0x360] ;  /* 0x0000d800ff097b82 */ /* 0x000e220000000800 */
[----:B-1----:R-:W-:-:S05]  /*0050*/  IMAD.U32 R12, RZ, RZ, UR5 ;  /* 0x00000005ff0c7e24 */ /* 0x002fca000f8e00ff */
[----:B------:R-:W-:Y:S01]  /*0060*/  ISETP.GE.AND P0, PT, R12, 0x1, PT ;  /* 0x000000010c00780c */ /* 0x000fe20003f06270 */
[----:B0-----:R-:W-:-:S05]  /*0070*/  IMAD R9, R9, UR4, R8 ;  /* 0x0000000409097c24 */ /* 0x001fca000f8e0208 */
[----:B------:R-:W-:-:S13]  /*0080*/  ISETP.GE.OR P0, PT, R9, R12, !P0 ;  /* 0x0000000c0900720c */ /* 0x000fda0004706670 */
[----:B------:R-:W-:Y:S05]  /*0090*/  @P0 EXIT ;  /* 0x000000000000094d */ /* 0x000fea0003800000 */
[----:B------:R-:W0:Y:S01]  /*00a0*/  S2UR UR5, SR_CgaCtaId ;  /* 0x00000000000579c3 */ /* 0x000e220000008800 */
[----:B------:R-:W-:Y:S01]  /*00b0*/  ISETP.NE.AND P0, PT, R12, 0x1, PT ;  /* 0x000000010c00780c */ /* 0x000fe20003f05270 */
[----:B------:R-:W-:Y:S01]  /*00c0*/  UMOV UR4, 0x400 ;  /* 0x0000040000047882 */ /* 0x000fe20000000000 */
[----:B------:R-:W1:Y:S01]  /*00d0*/  LDCU.64 UR6, c[0x0][0x358] ;  /* 0x00006b00ff0677ac */ /* 0x000e620008000a00 */
[----:B------:R-:W-:-:S04]  /*00e0*/  IMAD.MOV.U32 R0, RZ, RZ, RZ ;  /* 0x000000ffff007224 */ /* 0x000fc800078e00ff */
[----:B------:R-:W2:Y:S01]  /*00f0*/  LDC.64 R2, c[0x0][0x388] ;  /* 0x0000e200ff027b82 */ /* 0x000ea20000000a00 */
[----:B0-----:R-:W-:-:S06]  /*0100*/  ULEA UR4, UR5, UR4, 0x18 ;  /* 0x0000000405047291 */ /* 0x001fcc000f8ec0ff */
[----:B------:R-:W-:Y:S01]  /*0110*/  LEA R10, R8, UR4, 0x2 ;  /* 0x00000004080a7c11 */ /* 0x000fe2000f8e10ff */
[----:B--2---:R-:W-:Y:S01]  /*0120*/  IMAD.WIDE R2, R9, 0x4, R2 ;  /* 0x0000000409027825 */ /* 0x004fe200078e0202 */
[----:B-1----:R-:W-:Y:S06]  /*0130*/  @!P0 BRA `(.L_x_12) ;  /* 0x0000000800948947 */ /* 0x002fec0003800000 */
[----:B------:R-:W0:Y:S01]  /*0140*/  LDCU.64 UR4, c[0x0][0x390] ;  /* 0x00007200ff0477ac */ /* 0x000e220008000a00 */
[----:B------:R-:W1:Y:S01]  /*0150*/  LDC.64 R6, c[0x0][0x380] ;  /* 0x0000e000ff067b82 */ /* 0x000e620000000a00 */
[----:B------:R-:W-:Y:S01]  /*0160*/  LOP3.LUT R0, R12, 0x7ffffffe, RZ, 0xc0, !PT ;  /* 0x7ffffffe0c007812 */ /* 0x000fe200078ec0ff */
[----:B------:R-:W-:Y:S01]  /*0170*/  IMAD.MOV.U32 R17, RZ, RZ, R9 ;  /* 0x000000ffff117224 */ /* 0x000fe200078e0009 */
[----:B------:R-:W-:-:S03]  /*0180*/  ISETP.GT.U32.AND P0, PT, R8, 0x7f, PT ;  /* 0x0000007f0800780c */ /* 0x000fc60003f04070 */
[----:B------:R-:W-:Y:S02]  /*0190*/  IMAD.MOV R16, RZ, RZ, -R0 ;  /* 0x000000ffff107224 */ /* 0x000fe400078e0a00 */
[----:B------:R-:W2:Y:S08]  /*01a0*/  LDC R11, c[0x0][0x398] ;  /* 0x0000e600ff0b7b82 */ /* 0x000eb00000000800 */
[----:B------:R-:W3:Y:S01]  /*01b0*/  LDC.64 R4, c[0x0][0x380] ;  /* 0x0000e000ff047b82 */ /* 0x000ee20000000a00 */
[----:B0-----:R-:W-:-:S04]  /*01c0*/  UIADD3 UR4, UP0, UPT, UR4, 0x4, URZ ;  /* 0x0000000404047890 */ /* 0x001fc8000ff1e0ff */
[----:B------:R-:W-:Y:S02]  /*01d0*/  UIADD3.X UR5, UPT, UPT, URZ, UR5, URZ, UP0, !UPT ;  /* 0x00000005ff057290 */ /* 0x000fe400087fe4ff */
[----:B------:R-:W-:Y:S02]  /*01e0*/  IMAD.U32 R14, RZ, RZ, UR4 ;  /* 0x00000004ff0e7e24 */ /* 0x000fe4000f8e00ff */
[----:B-1----:R-:W-:-:S04]  /*01f0*/  IMAD.WIDE.U32 R6, R12, 0x4, R6 ;  /* 0x000000040c067825 */ /* 0x002fc800078e0006 */
[----:B------:R-:W-:-:S07]  /*0200*/  IMAD.U32 R21, RZ, RZ, UR5 ;  /* 0x00000005ff157e24 */ /* 0x000fce000f8e00ff */
.L_x_49:
[----:B---3--:R-:W-:Y:S01]  /*0210*/  IMAD.WIDE R12, R17, 0x4, R4 ;  /* 0x00000004110c7825 */ /* 0x008fe200078e0204 */
[----:B----4-:R-:W3:Y:S05]  /*0220*/  LDG.E R15, desc[UR6][R2.64] ;  /* 0x00000006020f7981 */ /* 0x010eea000c1e1900 */
[----:B0-----:R0:W3:Y:S01]  /*0230*/  LDG.E R12, desc[UR6][R12.64] ;  /* 0x000000060c0c7981 */ /* 0x0010e2000c1e1900 */
[C---:B------:R-:W-:Y:S01]  /*0240*/  ISETP.GT.U32.AND P1, PT, R8.reuse, 0x3f, PT ;  /* 0x0000003f0800780c */ /* 0x040fe20003f24070 */
[----:B------:R-:W-:Y:S01]  /*0250*/  BSSY.RECONVERGENT B0, `(.L_x_13) ;  /* 0x0000012000007945 */ /* 0x000fe20003800200 */
[C---:B------:R-:W-:Y:S02]  /*0260*/  ISETP.GT.U32.AND P6, PT, R8.reuse, 0x1f, PT ;  /* 0x0000001f0800780c */ /* 0x040fe40003fc4070 */
[----:B------:R-:W-:-:S02]  /*0270*/  ISETP.GT.U32.AND P2, PT, R8, 0x7, PT ;  /* 0x000000070800780c */ /* 0x000fc40003f44070 */
[C---:B------:R-:W-:Y:S02]  /*0280*/  ISETP.GT.U32.AND P3, PT, R8.reuse, 0x3, PT ;  /* 0x000000030800780c */ /* 0x040fe40003f64070 */
[C---:B------:R-:W-:Y:S01]  /*0290*/  ISETP.GT.U32.AND P4, PT, R8.reuse, 0x1, PT ;  /* 0x000000010800780c */ /* 0x040fe20003f84070 */
[----:B0-----:R-:W-:Y:S01]  /*02a0*/  IMAD.MOV.U32 R13, RZ, RZ, R21 ;  /* 0x000000ffff0d7224 */ /* 0x001fe200078e0015 */
[----:B------:R-:W-:Y:S01]  /*02b0*/  ISETP.NE.AND P5, PT, R8, RZ, PT ;  /* 0x000000ff0800720c */ /* 0x000fe20003fa5270 */
[----:B---3--:R-:W-:Y:S02]  /*02c0*/  IMAD R19, R12, R15, RZ ;  /* 0x0000000f0c137224 */ /* 0x008fe400078e02ff */
[----:B------:R-:W-:Y:S01]  /*02d0*/  IMAD.MOV.U32 R12, RZ, RZ, R14 ;  /* 0x000000ffff0c7224 */ /* 0x000fe200078e000e */
[----:B------:R-:W-:Y:S02]  /*02e0*/  P2R R14, PR, RZ, 0x2 ;  /* 0x00000002ff0e7803 */ /* 0x000fe40000000000 */
[----:B------:R0:W-:Y:S01]  /*02f0*/  STS [R10], R19 ;  /* 0x000000130a007388 */ /* 0x0001e20000000800 */
[----:B------:R-:W-:Y:S01]  /*0300*/  P2R R14, PR, RZ, 0x40 ;  /* 0x00000040ff0e7803 */ /* 0x000fe20000000000 */
[----:B------:R-:W-:Y:S01]  /*0310*/  IMAD.WIDE R14, R17, 0x4, R6 ;  /* 0x00000004110e7825 */ /* 0x000fe200078e0206 */
[----:B------:R-:W-:Y:S01]  /*0320*/  BAR.SYNC.DEFER_BLOCKING 0x0 ;  /* 0x0000000000007b1d */ /* 0x000fe20000010000 */
[----:B------:R-:W-:-:S05]  /*0330*/  ISETP.GT.U32.AND P1, PT, R8, 0xf, PT ;  /* 0x0000000f0800780c */ /* 0x000fca0003f24070 */
[----:B------:R-:W-:Y:S08]  /*0340*/  @P0 BRA `(.L_x_14) ;  /* 0x0000000000080947 */ /* 0x000ff00003800000 */
[----:B0-----:R-:W0:Y:S04]  /*0350*/  LDS R19, [R10+0x200] ;  /* 0x000200000a137984 */ /* 0x001e280000000800 */
[----:B0-----:R1:W-:Y:S02]  /*0360*/  ATOMS.ADD RZ, [R10], R19 ;  /* 0x000000130aff738c */ /* 0x0013e40000000000 */
.L_x_14:
[----:B------:R-:W-:Y:S05]  /*0370*/  BSYNC.RECONVERGENT B0 ;  /* 0x0000000000007941 */ /* 0x000fea0003800200 */
.L_x_13:
[----:B------:R-:W-:Y:S01]  /*0380*/  BAR.SYNC.DEFER_BLOCKING 0x0 ;  /* 0x0000000000007b1d */ /* 0x000fe20000010000 */
[----:B------:R-:W-:-:S05]  /*0390*/  ISETP.GT.U32.AND P0, PT, R8, 0x3f, PT ;  /* 0x0000003f0800780c */ /* 0x000fca0003f04070 */
[----:B------:R-:W-:Y:S08]  /*03a0*/  BSSY.RECONVERGENT B0, `(.L_x_15) ;  /* 0x0000004000007945 */ /* 0x000ff00003800200 */
[----:B------:R-:W-:Y:S05]  /*03b0*/  @P0 BRA `(.L_x_16) ;  /* 0x0000000000080947 */ /* 0x000fea0003800000 */
[----:B01----:R-:W0:Y:S04]  /*03c0*/  LDS R19, [R10+0x100] ;  /* 0x000100000a137984 */ /* 0x003e280000000800 */
[----:B0-----:R3:W-:Y:S02]  /*03d0*/  ATOMS.ADD RZ, [R10], R19 ;  /* 0x000000130aff738c */ /* 0x0017e40000000000 */
.L_x_16:
[----:B------:R-:W-:Y:S05]  /*03e0*/  BSYNC.RECONVERGENT B0 ;  /* 0x0000000000007941 */ /* 0x000fea0003800200 */
.L_x_15:
[----:B------:R-:W-:Y:S06]  /*03f0*/  BAR.SYNC.DEFER_BLOCKING 0x0 ;  /* 0x0000000000007b1d */ /* 0x000fec0000010000 */
[----:B------:R-:W-:Y:S04]  /*0400*/  BSSY.RECONVERGENT B0, `(.L_x_17) ;  /* 0x0000004000007945 */ /* 0x000fe80003800200 */
[----:B------:R-:W-:Y:S05]  /*0410*/  @P6 BRA `(.L_x_18) ;  /* 0x0000000000086947 */ /* 0x000fea0003800000 */
[----:B01-3--:R-:W0:Y:S04]  /*0420*/  LDS R19, [R10+0x80] ;  /* 0x000080000a137984 */ /* 0x00be280000000800 */
[----:B0-----:R4:W-:Y:S02]  /*0430*/  ATOMS.ADD RZ, [R10], R19 ;  /* 0x000000130aff738c */ /* 0x0019e40000000000 */
.L_x_18:
[----:B------:R-:W-:Y:S05]  /*0440*/  BSYNC.RECONVERGENT B0 ;  /* 0x0000000000007941 */ /* 0x000fea0003800200 */
.L_x_17:
[----:B------:R-:W-:Y:S06]  /*0450*/  BAR.SYNC.DEFER_BLOCKING 0x0 ;  /* 0x0000000000007b1d */ /* 0x000fec0000010000 */
[----:B------:R-:W-:Y:S04]  /*0460*/  BSSY.RECONVERGENT B0, `(.L_x_19) ;  /* 0x0000004000007945 */ /* 0x000fe80003800200 */
[----:B------:R-:W-:Y:S05]  /*0470*/  @P1 BRA `(.L_x_20) ;  /* 0x0000000000081947 */ /* 0x000fea0003800000 */
[----:B01-34-:R-:W0:Y:S04]  /*0480*/  LDS R19, [R10+0x40] ;  /* 0x000040000a137984 */ /* 0x01be280000000800 */
[----:B0-----:R0:W-:Y:S02]  /*0490*/  ATOMS.ADD RZ, [R10], R19 ;  /* 0x000000130aff738c */ /* 0x0011e40000000000 */
.L_x_20:
[----:B------:R-:W-:Y:S05]  /*04a0*/  BSYNC.RECONVERGENT B0 ;  /* 0x0000000000007941 */ /* 0x000fea0003800200 */
.L_x_19:
[----:B------:R-:W-:Y:S06]  /*04b0*/  BAR.SYNC.DEFER_BLOCKING 0x0 ;  /* 0x0000000000007b1d */ /* 0x000fec0000010000 */
[----:B------:R-:W-:Y:S04]  /*04c0*/  BSSY.RECONVERGENT B0, `(.L_x_21) ;  /* 0x0000004000007945 */ /* 0x000fe80003800200 */
[----:B------:R-:W-:Y:S05]  /*04d0*/  @P2 BRA `(.L_x_22) ;  /* 0x0000000000082947 */ /* 0x000fea0003800000 */
[----:B01-34-:R-:W0:Y:S04]  /*04e0*/  LDS R19, [R10+0x20] ;  /* 0x000020000a137984 */ /* 0x01be280000000800 */
[----:B0-----:R0:W-:Y:S02]  /*04f0*/  ATOMS.ADD RZ, [R10], R19 ;  /* 0x000000130aff738c */ /* 0x0011e40000000000 */
.L_x_22:
[----:B------:R-:W-:Y:S05]  /*0500*/  BSYNC.RECONVERGENT B0 ;  /* 0x0000000000007941 */ /* 0x000fea0003800200 */
.L_x_21:
[----:B------:R-:W-:Y:S06]  /*0510*/  BAR.SYNC.DEFER_BLOCKING 0x0 ;  /* 0x0000000000007b1d */ /* 0x000fec0000010000 */
[----:B------:R-:W-:Y:S04]  /*0520*/  BSSY.RECONVERGENT B0, `(.L_x_23) ;  /* 0x0000004000007945 */ /* 0x000fe80003800200 */
[----:B------:R-:W-:Y:S05]  /*0530*/  @P3 BRA `(.L_x_24) ;  /* 0x0000000000083947 */ /* 0x000fea0003800000 */
[----:B01-34-:R-:W0:Y:S04]  /*0540*/  LDS R19, [R10+0x10] ;  /* 0x000010000a137984 */ /* 0x01be280000000800 */
[----:B0-----:R0:W-:Y:S02]  /*0550*/  ATOMS.ADD RZ, [R10], R19 ;  /* 0x000000130aff738c */ /* 0x0011e40000000000 */
.L_x_24:
[----:B------:R-:W-:Y:S05]  /*0560*/  BSYNC.RECONVERGENT B0 ;  /* 0x0000000000007941 */ /* 0x000fea0003800200 */
.L_x_23:
[----:B------:R-:W-:Y:S06]  /*0570*/  BAR.SYNC.DEFER_BLOCKING 0x0 ;  /* 0x0000000000007b1d */ /* 0x000fec0000010000 */
[----:B------:R-:W-:Y:S04]  /*0580*/  BSSY.RECONVERGENT B0, `(.L_x_25) ;  /* 0x0000004000007945 */ /* 0x000fe80003800200 */
[----:B------:R-:W-:Y:S05]  /*0590*/  @P4 BRA `(.L_x_26) ;  /* 0x0000000000084947 */ /* 0x000fea0003800000 */
[----:B01-34-:R-:W0:Y:S04]  /*05a0*/  LDS R19, [R10+0x8] ;  /* 0x000008000a137984 */ /* 0x01be280000000800 */
[----:B0-----:R0:W-:Y:S02]  /*05b0*/  ATOMS.ADD RZ, [R10], R19 ;  /* 0x000000130aff738c */ /* 0x0011e40000000000 */
.L_x_26:
[----:B------:R-:W-:Y:S05]  /*05c0*/  BSYNC.RECONVERGENT B0 ;  /* 0x0000000000007941 */ /* 0x000fea0003800200 */
.L_x_25:
[----:B------:R-:W-:Y:S06]  /*05d0*/  BAR.SYNC.DEFER_BLOCKING 0x0 ;  /* 0x0000000000007b1d */ /* 0x000fec0000010000 */
[----:B------:R-:W-:Y:S04]  /*05e0*/  BSSY.RECONVERGENT B0, `(.L_x_27) ;  /* 0x0000007000007945 */ /* 0x000fe80003800200 */
[----:B------:R-:W-:Y:S05]  /*05f0*/  @P5 BRA `(.L_x_28) ;  /* 0x0000000000145947 */ /* 0x000fea0003800000 */
[----:B------:R-:W5:Y:S01]  /*0600*/  S2UR UR5, SR_CgaCtaId ;  /* 0x00000000000579c3 */ /* 0x000f620000008800 */
[----:B------:R-:W-:Y:S02]  /*0610*/  UMOV UR4, 0x400 ;  /* 0x0000040000047882 */ /* 0x000fe40000000000 */
[----:B-----5:R-:W-:-:S09]  /*0620*/  ULEA UR4, UR5, UR4, 0x18 ;  /* 0x0000000405047291 */ /* 0x020fd2000f8ec0ff */
[----:B01-34-:R-:W0:Y:S04]  /*0630*/  LDS R19, [UR4+0x4] ;  /* 0x00000404ff137984 */ /* 0x01be280008000800 */
[----:B0-----:R0:W-:Y:S02]  /*0640*/  ATOMS.ADD RZ, [R10], R19 ;  /* 0x000000130aff738c */ /* 0x0011e40000000000 */
.L_x_28:
[----:B------:R-:W-:Y:S05]  /*0650*/  BSYNC.RECONVERGENT B0 ;  /* 0x0000000000007941 */ /* 0x000fea0003800200 */
.L_x_27:
[----:B------:R-:W-:Y:S06]  /*0660*/  BAR.SYNC.DEFER_BLOCKING 0x0 ;  /* 0x0000000000007b1d */ /* 0x000fec0000010000 */
[----:B------:R-:W-:Y:S04]  /*0670*/  BSSY.RECONVERGENT B0, `(.L_x_29) ;  /* 0x0000007000007945 */ /* 0x000fe80003800200 */
[----:B------:R-:W-:Y:S05]  /*0680*/  @P5 BRA `(.L_x_30) ;  /* 0x0000000000145947 */ /* 0x000fea0003800000 */
[----:B------:R-:W5:Y:S01]  /*0690*/  S2UR UR5, SR_CgaCtaId ;  /* 0x00000000000579c3 */ /* 0x000f620000008800 */
[----:B------:R-:W-:Y:S02]  /*06a0*/  UMOV UR4, 0x400 ;  /* 0x0000040000047882 */ /* 0x000fe40000000000 */
[----:B-----5:R-:W-:-:S09]  /*06b0*/  ULEA UR4, UR5, UR4, 0x18 ;  /* 0x0000000405047291 */ /* 0x020fd2000f8ec0ff */
[----:B01-34-:R-:W0:Y:S04]  /*06c0*/  LDS R19, [UR4] ;  /* 0x00000004ff137984 */ /* 0x01be280008000800 */
[----:B0-----:R0:W-:Y:S02]  /*06d0*/  REDG.E.ADD.STRONG.GPU desc[UR6][R12.64+-0x4], R19 ;  /* 0xfffffc130c00798e */ /* 0x0011e4000c12e106 */
.L_x_30:
[----:B------:R-:W-:Y:S05]  /*06e0*/  BSYNC.RECONVERGENT B0 ;  /* 0x0000000000007941 */ /* 0x000fea0003800200 */
.L_x_29:
[----:B------:R-:W5:Y:S04]  /*06f0*/  LDG.E R14, desc[UR6][R14.64] ;  /* 0x000000060e0e7981 */ /* 0x000f68000c1e1900 */
[----:B01-34-:R-:W5:Y:S01]  /*0700*/  LDG.E R19, desc[UR6][R2.64] ;  /* 0x0000000602137981 */ /* 0x01bf62000c1e1900 */
[----:B------:R-:W-:Y:S01]  /*0710*/  ISETP.GT.U32.AND P0, PT, R8, 0x7f, PT ;  /* 0x0000007f0800780c */ /* 0x000fe20003f04070 */
[----:B------:R-:W-:Y:S01]  /*0720*/  BSSY.RECONVERGENT B0, `(.L_x_31) ;  /* 0x0000007000007945 */ /* 0x000fe20003800200 */
[----:B-----5:R-:W-:-:S05]  /*0730*/  IMAD R19, R14, R19, RZ ;  /* 0x000000130e137224 */ /* 0x020fca00078e02ff */
[----:B------:R0:W-:Y:S01]  /*0740*/  STS [R10], R19 ;  /* 0x000000130a007388 */ /* 0x0001e20000000800 */
[----:B------:R-:W-:Y:S06]  /*0750*/  BAR.SYNC.DEFER_BLOCKING 0x0 ;  /* 0x0000000000007b1d */ /* 0x000fec0000010000 */
[----:B------:R-:W-:Y:S05]  /*0760*/  @P0 BRA `(.L_x_32) ;  /* 0x0000000000080947 */ /* 0x000fea0003800000 */
[----:B------:R-:W1:Y:S04]  /*0770*/  LDS R15, [R10+0x200] ;  /* 0x000200000a0f7984 */ /* 0x000e680000000800 */
[----:B-1----:R1:W-:Y:S02]  /*0780*/  ATOMS.ADD RZ, [R10], R15 ;  /* 0x0000000f0aff738c */ /* 0x0023e40000000000 */
.L_x_32:
[----:B------:R-:W-:Y:S05]  /*0790*/  BSYNC.RECONVERGENT B0 ;  /* 0x0000000000007941 */ /* 0x000fea0003800200 */
.L_x_31:
[----:B------:R-:W-:Y:S01]  /*07a0*/  BAR.SYNC.DEFER_BLOCKING 0x0 ;  /* 0x0000000000007b1d */ /* 0x000fe20000010000 */
[----:B------:R-:W-:-:S05]  /*07b0*/  ISETP.GT.U32.AND P6, PT, R8, 0x3f, PT ;  /* 0x0000003f0800780c */ /* 0x000fca0003fc4070 */
[----:B------:R-:W-:Y:S08]  /*07c0*/  BSSY.RECONVERGENT B0, `(.L_x_33) ;  /* 0x0000004000007945 */ /* 0x000ff00003800200 */
[----:B------:R-:W-:Y:S05]  /*07d0*/  @P6 BRA `(.L_x_34) ;  /* 0x0000000000086947 */ /* 0x000fea0003800000 */
[----:B-1----:R-:W1:Y:S04]  /*07e0*/  LDS R15, [R10+0x100] ;  /* 0x000100000a0f7984 */ /* 0x002e680000000800 */
[----:B-1----:R3:W-:Y:S02]  /*07f0*/  ATOMS.ADD RZ, [R10], R15 ;  /* 0x0000000f0aff738c */ /* 0x0027e40000000000 */
.L_x_34:
[----:B------:R-:W-:Y:S05]  /*0800*/  BSYNC.RECONVERGENT B0 ;  /* 0x0000000000007941 */ /* 0x000fea0003800200 */
.L_x_33:
[----:B------:R-:W-:Y:S01]  /*0810*/  BAR.SYNC.DEFER_BLOCKING 0x0 ;  /* 0x0000000000007b1d */ /* 0x000fe20000010000 */
[----:B------:R-:W-:-:S05]  /*0820*/  ISETP.GT.U32.AND P6, PT, R8, 0x1f, PT ;  /* 0x0000001f0800780c */ /* 0x000fca0003fc4070 */
[----:B------:R-:W-:Y:S08]  /*0830*/  BSSY.RECONVERGENT B0, `(.L_x_35) ;  /* 0x0000004000007945 */ /* 0x000ff00003800200 */
[----:B------:R-:W-:Y:S05]  /*0840*/  @P6 BRA `(.L_x_36) ;  /* 0x0000000000086947 */ /* 0x000fea0003800000 */
[----:B-1-3--:R-:W1:Y:S04]  /*0850*/  LDS R15, [R10+0x80] ;  /* 0x000080000a0f7984 */ /* 0x00ae680000000800 */
[----:B-1----:R4:W-:Y:S02]  /*0860*/  ATOMS.ADD RZ, [R10], R15 ;  /* 0x0000000f0aff738c */ /* 0x0029e40000000000 */
.L_x_36:
[----:B------:R-:W-:Y:S05]  /*0870*/  BSYNC.RECONVERGENT B0 ;  /* 0x0000000000007941 */ /* 0x000fea0003800200 */
.L_x_35:
[----:B------:R-:W-:Y:S06]  /*0880*/  BAR.SYNC.DEFER_BLOCKING 0x0 ;  /* 0x0000000000007b1d */ /* 0x000fec0000010000 */
[----:B------:R-:W-:Y:S04]  /*0890*/  BSSY.RECONVERGENT B0, `(.L_x_37) ;  /* 0x0000004000007945 */ /* 0x000fe80003800200 */
[----:B------:R-:W-:Y:S05]  /*08a0*/  @P1 BRA `(.L_x_38) ;  /* 0x0000000000081947 */ /* 0x000fea0003800000 */
[----:B-1-34-:R-:W1:Y:S04]  /*08b0*/  LDS R15, [R10+0x40] ;  /* 0x000040000a0f7984 */ /* 0x01ae680000000800 */
[----:B-1----:R1:W-:Y:S02]  /*08c0*/  ATOMS.ADD RZ, [R10], R15 ;  /* 0x0000000f0aff738c */ /* 0x0023e40000000000 */
.L_x_38:
[----:B------:R-:W-:Y:S05]  /*08d0*/  BSYNC.RECONVERGENT B0 ;  /* 0x0000000000007941 */ /* 0x000fea0003800200 */
.L_x_37:
[----:B------:R-:W-:Y:S06]  /*08e0*/  BAR.SYNC.DEFER_BLOCKING 0x0 ;  /* 0x0000000000007b1d */ /* 0x000fec0000010000 */
[----:B------:R-:W-:Y:S04]  /*08f0*/  BSSY.RECONVERGENT B0, `(.L_x_39) ;  /* 0x0000004000007945 */ /* 0x000fe80003800200 */
[----:B------:R-:W-:Y:S05]  /*0900*/  @P2 BRA `(.L_x_40) ;  /* 0x0000000000082947 */ /* 0x000fea0003800000 */
[----:B-1-34-:R-:W1:Y:S04]  /*0910*/  LDS R15, [R10+0x20] ;  /* 0x000020000a0f7984 */ /* 0x01ae680000000800 */
[----:B-1----:R1:W-:Y:S02]  /*0920*/  ATOMS.ADD RZ, [R10], R15 ;  /* 0x0000000f0aff738c */ /* 0x0023e40000000000 */
.L_x_40:
[----:B------:R-:W-:Y:S05]  /*0930*/  BSYNC.RECONVERGENT B0 ;  /* 0x0000000000007941 */ /* 0x000fea0003800200 */
.L_x_39:
[----:B------:R-:W-:Y:S06]  /*0940*/  BAR.SYNC.DEFER_BLOCKING 0x0 ;  /* 0x0000000000007b1d */ /* 0x000fec0000010000 */
[----:B------:R-:W-:Y:S04]  /*0950*/  BSSY.RECONVERGENT B0, `(.L_x_41) ;  /* 0x0000004000007945 */ /* 0x000fe80003800200 */
[----:B------:R-:W-:Y:S05]  /*0960*/  @P3 BRA `(.L_x_42) ;  /* 0x0000000000083947 */ /* 0x000fea0003800000 */
[----:B-1-34-:R-:W1:Y:S04]  /*0970*/  LDS R15, [R10+0x10] ;  /* 0x000010000a0f7984 */ /* 0x01ae680000000800 */
[----:B-1----:R1:W-:Y:S02]  /*0980*/  ATOMS.ADD RZ, [R10], R15 ;  /* 0x0000000f0aff738c */ /* 0x0023e40000000000 */
.L_x_42:
[----:B------:R-:W-:Y:S05]  /*0990*/  BSYNC.RECONVERGENT B0 ;  /* 0x0000000000007941 */ /* 0x000fea0003800200 */
.L_x_41:
[----:B------:R-:W-:Y:S06]  /*09a0*/  BAR.SYNC.DEFER_BLOCKING 0x0 ;  /* 0x0000000000007b1d */ /* 0x000fec0000010000 */
[----:B------:R-:W-:Y:S04]  /*09b0*/  BSSY.RECONVERGENT B0, `(.L_x_43) ;  /* 0x0000004000007945 */ /* 0x000fe80003800200 */
[----:B------:R-:W-:Y:S05]  /*09c0*/  @P4 BRA `(.L_x_44) ;  /* 0x0000000000084947 */ /* 0x000fea0003800000 */
[----:B-1-34-:R-:W1:Y:S04]  /*09d0*/  LDS R15, [R10+0x8] ;  /* 0x000008000a0f7984 */ /* 0x01ae680000000800 */
[----:B-1----:R1:W-:Y:S02]  /*09e0*/  ATOMS.ADD RZ, [R10], R15 ;  /* 0x0000000f0aff738c */ /* 0x0023e40000000000 */
.L_x_44:
[----:B------:R-:W-:Y:S05]  /*09f0*/  BSYNC.RECONVERGENT B0 ;  /* 0x0000000000007941 */ /* 0x000fea0003800200 */
.L_x_43:
[----:B------:R-:W-:Y:S06]  /*0a00*/  BAR.SYNC.DEFER_BLOCKING 0x0 ;  /* 0x0000000000007b1d */ /* 0x000fec0000010000 */
[----:B------:R-:W-:Y:S04]  /*0a10*/  BSSY.RECONVERGENT B0, `(.L_x_45) ;  /* 0x0000007000007945 */ /* 0x000fe80003800200 */
[----:B------:R-:W-:Y:S05]  /*0a20*/  @P5 BRA `(.L_x_46) ;  /* 0x0000000000145947 */ /* 0x000fea0003800000 */
[----:B------:R-:W5:Y:S01]  /*0a30*/  S2UR UR5, SR_CgaCtaId ;  /* 0x00000000000579c3 */ /* 0x000f620000008800 */
[----:B------:R-:W-:Y:S02]  /*0a40*/  UMOV UR4, 0x400 ;  /* 0x0000040000047882 */ /* 0x000fe40000000000 */
[----:B-----5:R-:W-:-:S09]  /*0a50*/  ULEA UR4, UR5, UR4, 0x18 ;  /* 0x0000000405047291 */ /* 0x020fd2000f8ec0ff */
[----:B-1-34-:R-:W1:Y:S04]  /*0a60*/  LDS R15, [UR4+0x4] ;  /* 0x00000404ff0f7984 */ /* 0x01ae680008000800 */
[----:B-1----:R1:W-:Y:S02]  /*0a70*/  ATOMS.ADD RZ, [R10], R15 ;  /* 0x0000000f0aff738c */ /* 0x0023e40000000000 */
.L_x_46:
[----:B------:R-:W-:Y:S05]  /*0a80*/  BSYNC.RECONVERGENT B0 ;  /* 0x0000000000007941 */ /* 0x000fea0003800200 */
.L_x_45:
[----:B------:R-:W-:Y:S01]  /*0a90*/  VIADD R16, R16, 0x2 ;  /* 0x0000000210107836 */ /* 0x000fe20000000000 */
[----:B------:R-:W-:Y:S04]  /*0aa0*/  BAR.SYNC.DEFER_BLOCKING 0x0 ;  /* 0x0000000000007b1d */ /* 0x000fe80000010000 */
[----:B------:R-:W-:Y:S02]  /*0ab0*/  ISETP.NE.AND P2, PT, R16, RZ, PT ;  /* 0x000000ff1000720c */ /* 0x000fe40003f45270 */
[----:B------:R-:W-:Y:S04]  /*0ac0*/  BSSY.RECONVERGENT B0, `(.L_x_47) ;  /* 0x0000007000007945 */ /* 0x000fe80003800200 */
[----:B------:R-:W-:Y:S07]  /*0ad0*/  @P5 BRA `(.L_x_48) ;  /* 0x0000000000145947 */ /* 0x000fee0003800000 */
[----:B------:R-:W5:Y:S01]  /*0ae0*/  S2UR UR5, SR_CgaCtaId ;  /* 0x00000000000579c3 */ /* 0x000f620000008800 */
[----:B------:R-:W-:Y:S02]  /*0af0*/  UMOV UR4, 0x400 ;  /* 0x0000040000047882 */ /* 0x000fe40000000000 */
[----:B-----5:R-:W-:-:S09]  /*0b00*/  ULEA UR4, UR5, UR4, 0x18 ;  /* 0x0000000405047291 */ /* 0x020fd2000f8ec0ff */
[----:B-1-34-:R-:W1:Y:S04]  /*0b10*/  LDS R15, [UR4] ;  /* 0x00000004ff0f7984 */ /* 0x01ae680008000800 */
[----:B-1----:R1:W-:Y:S02]  /*0b20*/  REDG.E.ADD.STRONG.GPU desc[UR6][R12.64], R15 ;  /* 0x0000000f0c00798e */ /* 0x0023e4000c12e106 */
.L_x_48:
[----:B------:R-:W-:Y:S05]  /*0b30*/  BSYNC.RECONVERGENT B0 ;  /* 0x0000000000007941 */ /* 0x000fea0003800200 */
.L_x_47:
[----:B------:R-:W-:Y:S01]  /*0b40*/  IADD3 R14, P1, PT, R12, 0x8, RZ ;  /* 0x000000080c0e7810 */ /* 0x000fe20007f3e0ff */
[----:B-12---:R-:W-:-:S04]  /*0b50*/  IMAD.MOV.U32 R12, RZ, RZ, R11 ;  /* 0x000000ffff0c7224 */ /* 0x006fc800078e000b */
[----:B------:R-:W-:Y:S02]  /*0b60*/  IMAD.X R21, RZ, RZ, R13, P1 ;  /* 0x000000ffff157224 */ /* 0x000fe400008e060d */
[----:B------:R-:W-:Y:S01]  /*0b70*/  IMAD R17, R12, 0x2, R17 ;  /* 0x000000020c117824 */ /* 0x000fe200078e0211 */
[----:B------:R-:W-:Y:S06]  /*0b80*/  @P2 BRA `(.L_x_49) ;  /* 0xfffffff400a02947 */ /* 0x000fec000383ffff */
.L_x_12:
[----:B------:R-:W-:-:S04]  /*0b90*/  LOP3.LUT R4, R12, 0x1, RZ, 0xc0, !PT ;  /* 0x000000010c047812 */ /* 0x000fc800078ec0ff */
[----:B------:R-:W-:-:S13]  /*0ba0*/  ISETP.NE.U32.AND P0, PT, R4, 0x1, PT ;  /* 0x000000010400780c */ /* 0x000fda0003f05070 */
[----:B------:R-:W-:Y:S05]  /*0bb0*/  @P0 EXIT ;  /* 0x000000000000094d */ /* 0x000fea0003800000 */
[----:B------:R-:W1:Y:S01]  /*0bc0*/  LDC.64 R4, c[0x0][0x380] ;  /* 0x0000e000ff047b82 */ /* 0x000e620000000a00 */
[----:B------:R-:W-:Y:S01]  /*0bd0*/  IMAD R9, R0, R12, R9 ;  /* 0x0000000c00097224 */ /* 0x000fe200078e0209 */
[----:B------:R2:W5:Y:S03]  /*0be0*/  LDG.E R3, desc[UR6][R2.64] ;  /* 0x0000000602037981 */ /* 0x000566000c1e1900 */
[----:B-1----:R-:W-:-:S06]  /*0bf0*/  IMAD.WIDE R4, R9, 0x4, R4 ;  /* 0x0000000409047825 */ /* 0x002fcc00078e0204 */
[----:B------:R-:W5:Y:S01]  /*0c00*/  LDG.E R4, desc[UR6][R4.64] ;  /* 0x0000000604047981 */ /* 0x000f62000c1e1900 */
[C---:B------:R-:W-:Y:S02]  /*0c10*/  ISETP.GT.U32.AND P6, PT, R8.reuse, 0x7f, PT ;  /* 0x0000007f0800780c */ /* 0x040fe40003fc4070 */
[C---:B------:R-:W-:Y:S01]  /*0c20*/  ISETP.GT.U32.AND P2, PT, R8.reuse, 0x3f, PT ;  /* 0x0000003f0800780c */ /* 0x040fe20003f44070 */
[----:B------:R-:W-:Y:S01]  /*0c30*/  BSSY.RECONVERGENT B0, `(.L_x_50) ;  /* 0x000000e000007945 */ /* 0x000fe20003800200 */
[C---:B------:R-:W-:Y:S02]  /*0c40*/  ISETP.GT.U32.AND P0, PT, R8.reuse, 0x1f, PT ;  /* 0x0000001f0800780c */ /* 0x040fe40003f04070 */
[----:B--2---:R-:W-:Y:S02]  /*0c50*/  P2R R2, PR, RZ, 0x4 ;  /* 0x00000004ff027803 */ /* 0x004fe40000000000 */
[C---:B------:R-:W-:Y:S02]  /*0c60*/  ISETP.GT.U32.AND P1, PT, R8.reuse, 0xf, PT ;  /* 0x0000000f0800780c */ /* 0x040fe40003f24070 */
[----:B------:R-:W-:-:S02]  /*0c70*/  ISETP.GT.U32.AND P2, PT, R8, 0x7, PT ;  /* 0x000000070800780c */ /* 0x000fc40003f44070 */
[C---:B------:R-:W-:Y:S02]  /*0c80*/  ISETP.GT.U32.AND P3, PT, R8.reuse, 0x3, PT ;  /* 0x000000030800780c */ /* 0x040fe40003f64070 */
[C---:B------:R-:W-:Y:S02]  /*0c90*/  ISETP.GT.U32.AND P4, PT, R8.reuse, 0x1, PT ;  /* 0x000000010800780c */ /* 0x040fe40003f84070 */
[----:B------:R-:W-:Y:S01]  /*0ca0*/  ISETP.NE.AND P5, PT, R8, RZ, PT ;  /* 0x000000ff0800720c */ /* 0x000fe20003fa5270 */
[----:B-----5:R-:W-:-:S05]  /*0cb0*/  IMAD R7, R4, R3, RZ ;  /* 0x0000000304077224 */ /* 0x020fca00078e02ff */
[----:B------:R1:W-:Y:S01]  /*0cc0*/  STS [R10], R7 ;  /* 0x000000070a007388 */ /* 0x0003e20000000800 */
[----:B------:R-:W-:Y:S06]  /*0cd0*/  BAR.SYNC.DEFER_BLOCKING 0x0 ;  /* 0x0000000000007b1d */ /* 0x000fec0000010000 */
[----:B------:R-:W-:Y:S05]  /*0ce0*/  @P6 BRA `(.L_x_51) ;  /* 0x0000000000086947 */ /* 0x000fea0003800000 */
[----:B------:R-:W2:Y:S04]  /*0cf0*/  LDS R3, [R10+0x200] ;  /* 0x000200000a037984 */ /* 0x000ea80000000800 */
[----:B--2---:R2:W-:Y:S02]  /*0d00*/  ATOMS.ADD RZ, [R10], R3 ;  /* 0x000000030aff738c */ /* 0x0045e40000000000 */
.L_x_51:
[----:B------:R-:W-:Y:S05]  /*0d10*/  BSYNC.RECONVERGENT B0 ;  /* 0x0000000000007941 */ /* 0x000fea0003800200 */
.L_x_50:
[----:B------:R-:W-:Y:S01]  /*0d20*/  BAR.SYNC.DEFER_BLOCKING 0x0 ;  /* 0x0000000000007b1d */ /* 0x000fe20000010000 */
[----:B------:R-:W-:-:S05]  /*0d30*/  ISETP.GT.U32.AND P6, PT, R8, 0x3f, PT ;  /* 0x0000003f0800780c */ /* 0x000fca0003fc4070 */
[----:B------:R-:W-:Y:S08]  /*0d40*/  BSSY.RECONVERGENT B0, `(.L_x_52) ;  /* 0x0000004000007945 */ /* 0x000ff00003800200 */
[----:B------:R-:W-:Y:S05]  /*0d50*/  @P6 BRA `(.L_x_53) ;  /* 0x0000000000086947 */ /* 0x000fea0003800000 */
[----:B--2---:R-:W2:Y:S04]  /*0d60*/  LDS R3, [R10+0x100] ;  /* 0x000100000a037984 */ /* 0x004ea80000000800 */
[----:B--2---:R2:W-:Y:S02]  /*0d70*/  ATOMS.ADD RZ, [R10], R3 ;  /* 0x000000030aff738c */ /* 0x0045e40000000000 */
.L_x_53:
[----:B------:R-:W-:Y:S05]  /*0d80*/  BSYNC.RECONVERGENT B0 ;  /* 0x0000000000007941 */ /* 0x000fea0003800200 */
.L_x_52:
[----:B------:R-:W-:Y:S06]  /*0d90*/  BAR.SYNC.DEFER_BLOCKING 0x0 ;  /* 0x0000000000007b1d */ /* 0x000fec0000010000 */
[----:B------:R-:W-:Y:S04]  /*0da0*/  BSSY.RECONVERGENT B0, `(.L_x_54) ;  /* 0x0000004000007945 */ /* 0x000fe80003800200 */
[----:B------:R-:W-:Y:S05]  /*0db0*/  @P0 BRA `(.L_x_55) ;  /* 0x0000000000080947 */ /* 0x000fea0003800000 */
[----:B--2---:R-:W2:Y:S04]  /*0dc0*/  LDS R3, [R10+0x80] ;  /* 0x000080000a037984 */ /* 0x004ea80000000800 */
[----:B--2---:R2:W-:Y:S02]  /*0dd0*/  ATOMS.ADD RZ, [R10], R3 ;  /* 0x000000030aff738c */ /* 0x0045e40000000000 */
.L_x_55:
[----:B------:R-:W-:Y:S05]  /*0de0*/  BSYNC.RECONVERGENT B0 ;  /* 0x0000000000007941 */ /* 0x000fea0003800200 */
.L_x_54:
[----:B------:R-:W-:Y:S06]  /*0df0*/  BAR.SYNC.DEFER_BLOCKING 0x0 ;  /* 0x0000000000007b1d */ /* 0x000fec0000010000 */
[----:B------:R-:W-:Y:S04]  /*0e00*/  BSSY.RECONVERGENT B0, `(.L_x_56) ;  /* 0x0000004000007945 */ /* 0x000fe80003800200 */
[----:B------:R-:W-:Y:S05]  /*0e10*/  @P1 BRA `(.L_x_57) ;  /* 0x0000000000081947 */ /* 0x000fea0003800000 */
[----:B--2---:R-:W2:Y:S04]  /*0e20*/  LDS R3, [R10+0x40] ;  /* 0x000040000a037984 */ /* 0x004ea80000000800 */
[----:B--2---:R2:W-:Y:S02]  /*0e30*/  ATOMS.ADD RZ, [R10], R3 ;  /* 0x000000030aff738c */ /* 0x0045e40000000000 */
.L_x_57:
[----:B------:R-:W-:Y:S05]  /*0e40*/  BSYNC.RECONVERGENT B0 ;  /* 0x0000000000007941 */ /* 0x000fea0003800200 */
.L_x_56:
[----:B------:R-:W-:Y:S06]  /*0e50*/  BAR.SYNC.DEFER_BLOCKING 0x0 ;  /* 0x0000000000007b1d */ /* 0x000fec0000010000 */
[----:B------:R-:W-:Y:S04]  /*0e60*/  BSSY.RECONVERGENT B0, `(.L_x_58) ;  /* 0x0000004000007945 */ /* 0x000fe80003800200 */
[----:B------:R-:W-:Y:S05]  /*0e70*/  @P2 BRA `(.L_x_59) ;  /* 0x0000000000082947 */ /* 0x000fea0003800000 */
[----:B--2---:R-:W2:Y:S04]  /*0e80*/  LDS R3, [R10+0x20] ;  /* 0x000020000a037984 */ /* 0x004ea80000000800 */
[----:B--2---:R2:W-:Y:S02]  /*0e90*/  ATOMS.ADD RZ, [R10], R3 ;  /* 0x000000030aff738c */ /* 0x0045e40000000000 */
.L_x_59:
[----:B------:R-:W-:Y:S05]  /*0ea0*/  BSYNC.RECONVERGENT B0 ;  /* 0x0000000000007941 */ /* 0x000fea0003800200 */
.L_x_58:
[----:B------:R-:W-:Y:S06]  /*0eb0*/  BAR.SYNC.DEFER_BLOCKING 0x0 ;  /* 0x0000000000007b1d */ /* 0x000fec0000010000 */
[----:B------:R-:W-:Y:S04]  /*0ec0*/  BSSY.RECONVERGENT B0, `(.L_x_60) ;  /* 0x0000004000007945 */ /* 0x000fe80003800200 */
[----:B------:R-:W-:Y:S05]  /*0ed0*/  @P3 BRA `(.L_x_61) ;  /* 0x0000000000083947 */ /* 0x000fea0003800000 */
[----:B--2---:R-:W2:Y:S04]  /*0ee0*/  LDS R3, [R10+0x10] ;  /* 0x000010000a037984 */ /* 0x004ea80000000800 */
[----:B--2---:R2:W-:Y:S02]  /*0ef0*/  ATOMS.ADD RZ, [R10], R3 ;  /* 0x000000030aff738c */ /* 0x0045e40000000000 */
.L_x_61:
[----:B------:R-:W-:Y:S05]  /*0f00*/  BSYNC.RECONVERGENT B0 ;  /* 0x0000000000007941 */ /* 0x000fea0003800200 */
.L_x_60:
[----:B------:R-:W-:Y:S06]  /*0f10*/  BAR.SYNC.DEFER_BLOCKING 0x0 ;  /* 0x0000000000007b1d */ /* 0x000fec0000010000 */
[----:B------:R-:W-:Y:S04]  /*0f20*/  BSSY.RECONVERGENT B0, `(.L_x_62) ;  /* 0x0000004000007945 */ /* 0x000fe80003800200 */
[----:B------:R-:W-:Y:S05]  /*0f30*/  @P4 BRA `(.L_x_63) ;  /* 0x0000000000084947 */ /* 0x000fea0003800000 */
[----:B--2---:R-:W2:Y:S04]  /*0f40*/  LDS R3, [R10+0x8] ;  /* 0x000008000a037984 */ /* 0x004ea80000000800 */
[----:B--2---:R2:W-:Y:S02]  /*0f50*/  ATOMS.ADD RZ, [R10], R3 ;  /* 0x000000030aff738c */ /* 0x0045e40000000000 */
.L_x_63:
[----:B------:R-:W-:Y:S05]  /*0f60*/  BSYNC.RECONVERGENT B0 ;  /* 0x0000000000007941 */ /* 0x000fea0003800200 */
.L_x_62:
[----:B------:R-:W-:Y:S06]  /*0f70*/  BAR.SYNC.DEFER_BLOCKING 0x0 ;  /* 0x0000000000007b1d */ /* 0x000fec0000010000 */
[----:B------:R-:W-:Y:S04]  /*0f80*/  BSSY.RECONVERGENT B0, `(.L_x_64) ;  /* 0x0000007000007945 */ /* 0x000fe80003800200 */
[----:B------:R-:W-:Y:S05]  /*0f90*/  @P5 BRA `(.L_x_65) ;  /* 0x0000000000145947 */ /* 0x000fea0003800000 */
[----:B------:R-:W5:Y:S01]  /*0fa0*/  S2UR UR5, SR_CgaCtaId ;  /* 0x00000000000579c3 */ /* 0x000f620000008800 */
[----:B------:R-:W-:Y:S02]  /*0fb0*/  UMOV UR4, 0x400 ;  /* 0x0000040000047882 */ /* 0x000fe40000000000 */
[----:B-----5:R-:W-:-:S09]  /*0fc0*/  ULEA UR4, UR5, UR4, 0x18 ;  /* 0x0000000405047291 */ /* 0x020fd2000f8ec0ff */
[----:B--2---:R-:W2:Y:S04]  /*0fd0*/  LDS R3, [UR4+0x4] ;  /* 0x00000404ff037984 */ /* 0x004ea80008000800 */
[----:B--2---:R2:W-:Y:S02]  /*0fe0*/  ATOMS.ADD RZ, [R10], R3 ;  /* 0x000000030aff738c */ /* 0x0045e40000000000 */
.L_x_65:
[----:B------:R-:W-:Y:S05]  /*0ff0*/  BSYNC.RECONVERGENT B0 ;  /* 0x0000000000007941 */ /* 0x000fea0003800200 */
.L_x_64:
[----:B------:R-:W-:Y:S06]  /*1000*/  BAR.SYNC.DEFER_BLOCKING 0x0 ;  /* 0x0000000000007b1d */ /* 0x000fec0000010000 */
[----:B------:R-:W-:Y:S05]  /*1010*/  @P5 EXIT ;  /* 0x000000000000594d */ /* 0x000fea0003800000 */
[----:B------:R-:W5:Y:S01]  /*1020*/  S2UR UR5, SR_CgaCtaId ;  /* 0x00000000000579c3 */ /* 0x000f620000008800 */
[----:B------:R-:W-:-:S07]  /*1030*/  UMOV UR4, 0x400 ;  /* 0x0000040000047882 */ /* 0x000fce0000000000 */
[----:B--2---:R-:W2:Y:S01]  /*1040*/  LDC.64 R2, c[0x0][0x390] ;  /* 0x0000e400ff027b82 */ /* 0x004ea20000000a00 */
[----:B-----5:R-:W-:Y:S01]  /*1050*/  ULEA UR4, UR5, UR4, 0x18 ;  /* 0x0000000405047291 */ /* 0x020fe2000f8ec0ff */
[----:B--2---:R-:W-:-:S08]  /*1060*/  IMAD.WIDE.U32 R2, R0, 0x4, R2 ;  /* 0x0000000400027825 */ /* 0x004fd000078e0002 */
[----:B------:R-:W2:Y:S04]  /*1070*/  LDS R5, [UR4] ;  /* 0x00000004ff057984 */ /* 0x000ea80008000800 */
[----:B--2---:R-:W-:Y:S01]  /*1080*/  REDG.E.ADD.STRONG.GPU desc[UR6][R2.64], R5 ;  /* 0x000000050200798e */ /* 0x004fe2000c12e106 */
[----:B------:R-:W-:Y:S05]  /*1090*/  EXIT ;  /* 0x000000000000794d */ /* 0x000fea0003800000 */
.L_x_66:
        /* <DEDUP_REMOVED lines=14> */
.L_x_83:


//--------------------- .text._Z7kernelbPiS_S_i   --------------------------
	.section	.text._Z7kernelbPiS_S_i,"ax",@progbits
	.align	128
        .global         _Z7kernelbPiS_S_i
        .type           _Z7kernelbPiS_S_i,@function
        .size           _Z7kernelbPiS_S_i,(.L_x_84 - _Z7kernelbPiS_S_i)
        .other          _Z7kernelbPiS_S_i,@"STO_CUDA_ENTRY STV_DEFAULT"
_Z7kernelbPiS_S_i:
.text._Z7kernelbPiS_S_i:
        /* <DEDUP_REMOVED lines=15> */
[----:B------:R-:W-:Y:S02]  /*00f0*/  MOV R8, RZ ;  /* 0x000000ff00087202 */ /* 0x000fe40000000f00 */
[----:B------:R-:W-:Y:S01]  /*0100*/  MOV R15, RZ ;  /* 0x000000ff000f7202 */ /* 0x000fe20000000f00 */
[----:B------:R-:W-:Y:S02]  /*0110*/  UISETP.NE.AND UP0, UPT, UR12, URZ, UPT ;  /* 0x000000ff0c00728c */ /* 0x000fe4000bf05270 */
[----:B------:R-:W-:Y:S09]  /*0120*/  BRA.U !UP1, `(.L_x_68) ;  /* 0x0000000509147547 */ /* 0x000ff2000b800000 */
[----:B------:R-:W1:Y:S01]  /*0130*/  LDCU.128 UR8, c[0x0][0x380] ;  /* 0x00007000ff0877ac */ /* 0x000e620008000c00 */
[----:B------:R-:W-:Y:S02]  /*0140*/  MOV R15, RZ ;  /* 0x000000ff000f7202 */ /* 0x000fe40000000f00 */
[----:B------:R-:W-:Y:S01]  /*0150*/  MOV R6, R7 ;  /* 0x0000000700067202 */ /* 0x000fe20000000f00 */
[----:B------:R-:W-:-:S06]  /*0160*/  ULOP3.LUT UR13, UR16, 0x7ffffff0, URZ, 0xc0, !UPT ;  /* 0x7ffffff0100d7892 */ /* 0x000fcc000f8ec0ff */
[----:B------:R-:W-:Y:S01]  /*0170*/  MOV R8, UR13 ;  /* 0x0000000d00087c02 */ /* 0x000fe20008000f00 */
[----:B-1----:R-:W-:Y:S02]  /*0180*/  UIADD3 UR4, UP2, UPT, UR10, 0x20, URZ ;  /* 0x000000200a047890 */ /* 0x002fe4000ff5e0ff */
[----:B------:R-:W-:Y:S02]  /*0190*/  UIADD3 UR6, UP1, UPT, UR8, 0x20, URZ ;  /* 0x0000002008067890 */ /* 0x000fe4000ff3e0ff */
[----:B------:R-:W-:Y:S02]  /*01a0*/  UIADD3.X UR5, UPT, UPT, URZ, UR11, URZ, UP2, !UPT ;  /* 0x0000000bff057290 */ /* 0x000fe400097fe4ff */
[----:B------:R-:W-:Y:S01]  /*01b0*/  MOV R2, UR4 ;  /* 0x0000000400027c02 */ /* 0x000fe20008000f00 */
[----:B------:R-:W-:Y:S02]  /*01c0*/  UIADD3 UR8, UPT, UPT, -UR13, URZ, URZ ;  /* 0x000000ff0d087290 */ /* 0x000fe4000fffe1ff */
[----:B------:R-:W-:Y:S01]  /*01d0*/  UIADD3.X UR7, UPT, UPT, URZ, UR9, URZ, UP1, !UPT ;  /* 0x00000009ff077290 */ /* 0x000fe20008ffe4ff */
[----:B------:R-:W-:-:S11]  /*01e0*/  MOV R3, UR5 ;  /* 0x0000000500037c02 */ /* 0x000fd60008000f00 */
.L_x_69:
[----:B------:R-:W-:Y:S01]  /*01f0*/  MOV R4, UR6 ;  /* 0x0000000600047c02 */ /* 0x000fe20008000f00 */
[----:B0-----:R-:W2:Y:S01]  /*0200*/  LDG.E R17, desc[UR14][R2.64+-0x20] ;  /* 0xffffe00e02117981 */ /* 0x001ea2000c1e1900 */
[----:B------:R-:W-:-:S03]  /*0210*/  MOV R5, UR7 ;  /* 0x0000000700057c02 */ /* 0x000fc60008000f00 */
[----:B------:R-:W3:Y:S01]  /*0220*/  LDG.E R25, desc[UR14][R2.64+-0x1c] ;  /* 0xffffe40e02197981 */ /* 0x000ee2000c1e1900 */
[----:B------:R-:W-:-:S03]  /*0230*/  IMAD.WIDE R4, R6, 0x4, R4 ;  /* 0x0000000406047825 */ /* 0x000fc600078e0204 */
[----:B------:R-:W4:Y:S04]  /*0240*/  LDG.E R19, desc[UR14][R2.64+-0x18] ;  /* 0xffffe80e02137981 */ /* 0x000f28000c1e1900 */
[----:B------:R-:W2:Y:S04]  /*0250*/  LDG.E R16, desc[UR14][R4.64+-0x20] ;  /* 0xffffe00e04107981 */ /* 0x000ea8000c1e1900 */
[----:B------:R-:W3:Y:S04]  /*0260*/  LDG.E R18, desc[UR14][R4.64+-0x1c] ;  /* 0xffffe40e04127981 */ /* 0x000ee8000c1e1900 */
[----:B------:R-:W4:Y:S04]  /*0270*/  LDG.E R20, desc[UR14][R4.64+-0x18] ;  /* 0xffffe80e04147981 */ /* 0x000f28000c1e1900 */
[----:B------:R-:W5:Y:S04]  /*0280*/  LDG.E R22, desc[UR14][R2.64+-0x14] ;  /* 0xffffec0e02167981 */ /* 0x000f68000c1e1900 */
        /* <DEDUP_REMOVED lines=9> */
[----:B------:R-:W5:Y:S01]  /*0320*/  LDG.E R26, desc[UR14][R2.64+0x1c] ;  /* 0x00001c0e021a7981 */ /* 0x000f62000c1e1900 */
[----:B--2---:R-:W-:-:S03]  /*0330*/  IMAD R17, R16, R17, R15 ;  /* 0x0000001110117224 */ /* 0x004fc600078e020f */
[----:B------:R-:W2:Y:S04]  /*0340*/  LDG.E R15, desc[UR14][R2.64] ;  /* 0x0000000e020f7981 */ /* 0x000ea8000c1e1900 */
[----:B------:R-:W2:Y:S01]  /*0350*/  LDG.E R16, desc[UR14][R4.64] ;  /* 0x0000000e04107981 */ /* 0x000ea2000c1e1900 */
[----:B---3--:R-:W-:-:S03]  /*0360*/  IMAD R25, R18, R25, R17 ;  /* 0x0000001912197224 */ /* 0x008fc600078e0211 */
[----:B------:R-:W3:Y:S01]  /*0370*/  LDG.E R17, desc[UR14][R2.64+0x4] ;  /* 0x0000040e02117981 */ /* 0x000ee2000c1e1900 */
[----:B----4-:R-:W-:-:S03]  /*0380*/  IMAD R25, R20, R19, R25 ;  /* 0x0000001314197224 */ /* 0x010fc600078e0219 */
[----:B------:R-:W3:Y:S04]  /*0390*/  LDG.E R18, desc[UR14][R4.64+0x4] ;  /* 0x0000040e04127981 */ /* 0x000ee8000c1e1900 */
[----:B------:R-:W4:Y:S01]  /*03a0*/  LDG.E R20, desc[UR14][R2.64+0x8] ;  /* 0x0000080e02147981 */ /* 0x000f22000c1e1900 */
[----:B-----5:R-:W-:-:S03]  /*03b0*/  IMAD R25, R21, R22, R25 ;  /* 0x0000001615197224 */ /* 0x020fc600078e0219 */
[----:B------:R-:W4:Y:S04]  /*03c0*/  LDG.E R19, desc[UR14][R4.64+0x8] ;  /* 0x0000080e04137981 */ /* 0x000f28000c1e1900 */
[----:B------:R-:W5:Y:S01]  /*03d0*/  LDG.E R22, desc[UR14][R2.64+0xc] ;  /* 0x00000c0e02167981 */ /* 0x000f62000c1e1900 */
[----:B------:R-:W-:-:S03]  /*03e0*/  IMAD R25, R24, R23, R25 ;  /* 0x0000001718197224 */ /* 0x000fc600078e0219 */
[----:B------:R-:W5:Y:S04]  /*03f0*/  LDG.E R21, desc[UR14][R4.64+0xc] ;  /* 0x00000c0e04157981 */ /* 0x000f68000c1e1900 */
[----:B------:R-:W5:Y:S01]  /*0400*/  LDG.E R24, desc[UR14][R2.64+0x10] ;  /* 0x0000100e02187981 */ /* 0x000f62000c1e1900 */
[----:B------:R-:W-:-:S03]  /*0410*/  IMAD R25, R10, R9, R25 ;  /* 0x000000090a197224 */ /* 0x000fc600078e0219 */
[----:B------:R-:W5:Y:S04]  /*0420*/  LDG.E R23, desc[UR14][R4.64+0x10] ;  /* 0x0000100e04177981 */ /* 0x000f68000c1e1900 */
[----:B------:R-:W5:Y:S01]  /*0430*/  LDG.E R10, desc[UR14][R2.64+0x14] ;  /* 0x0000140e020a7981 */ /* 0x000f62000c1e1900 */
[----:B------:R-:W-:-:S03]  /*0440*/  IMAD R27, R12, R11, R25 ;  /* 0x0000000b0c1b7224 */ /* 0x000fc600078e0219 */
[----:B------:R-:W5:Y:S04]  /*0450*/  LDG.E R9, desc[UR14][R4.64+0x14] ;  /* 0x0000140e04097981 */ /* 0x000f68000c1e1900 */
[----:B------:R0:W5:Y:S04]  /*0460*/  LDG.E R11, desc[UR14][R2.64+0x18] ;  /* 0x0000180e020b7981 */ /* 0x000168000c1e1900 */
[----:B------:R-:W5:Y:S04]  /*0470*/  LDG.E R12, desc[UR14][R4.64+0x18] ;  /* 0x0000180e040c7981 */ /* 0x000f68000c1e1900 */
[----:B------:R-:W5:Y:S01]  /*0480*/  LDG.E R25, desc[UR14][R4.64+0x1c] ;  /* 0x00001c0e04197981 */ /* 0x000f62000c1e1900 */
[----:B------:R-:W-:Y:S01]  /*0490*/  IMAD R13, R14, R13, R27 ;  /* 0x0000000d0e0d7224 */ /* 0x000fe200078e021b */
[----:B------:R-:W-:-:S04]  /*04a0*/  UIADD3 UR8, UPT, UPT, UR8, 0x10, URZ ;  /* 0x0000001008087890 */ /* 0x000fc8000fffe0ff */
[----:B------:R-:W-:Y:S01]  /*04b0*/  UISETP.NE.AND UP1, UPT, UR8, URZ, UPT ;  /* 0x000000ff0800728c */ /* 0x000fe2000bf25270 */
[----:B0-----:R-:W-:Y:S02]  /*04c0*/  IADD3 R2, P0, PT, R2, 0x40, RZ ;  /* 0x0000004002027810 */ /* 0x001fe40007f1e0ff */
[----:B------:R-:W-:Y:S02]  /*04d0*/  IADD3 R6, PT, PT, R6, 0x10, RZ ;  /* 0x0000001006067810 */ /* 0x000fe40007ffe0ff */
[----:B------:R-:W-:Y:S01]  /*04e0*/  IADD3.X R3, PT, PT, RZ, R3, RZ, P0, !PT ;  /* 0x00000003ff037210 */ /* 0x000fe200007fe4ff */
[----:B--2---:R-:W-:-:S04]  /*04f0*/  IMAD R13, R16, R15, R13 ;  /* 0x0000000f100d7224 */ /* 0x004fc800078e020d */
[----:B---3--:R-:W-:-:S04]  /*0500*/  IMAD R13, R18, R17, R13 ;  /* 0x00000011120d7224 */ /* 0x008fc800078e020d */
[----:B----4-:R-:W-:-:S04]  /*0510*/  IMAD R13, R19, R20, R13 ;  /* 0x00000014130d7224 */ /* 0x010fc800078e020d */
[----:B-----5:R-:W-:-:S04]  /*0520*/  IMAD R13, R21, R22, R13 ;  /* 0x00000016150d7224 */ /* 0x020fc800078e020d */
[----:B------:R-:W-:-:S04]  /*0530*/  IMAD R13, R23, R24, R13 ;  /* 0x00000018170d7224 */ /* 0x000fc800078e020d */
[----:B------:R-:W-:-:S04]  /*0540*/  IMAD R9, R9, R10, R13 ;  /* 0x0000000a09097224 */ /* 0x000fc800078e020d */
[----:B------:R-:W-:-:S04]  /*0550*/  IMAD R9, R12, R11, R9 ;  /* 0x0000000b0c097224 */ /* 0x000fc800078e0209 */
[----:B------:R-:W-:Y:S01]  /*0560*/  IMAD R15, R25, R26, R9 ;  /* 0x0000001a190f7224 */ /* 0x000fe200078e0209 */
[----:B------:R-:W-:Y:S06]  /*0570*/  BRA.U UP1, `(.L_x_69) ;  /* 0xfffffffd011c7547 */ /* 0x000fec000b83ffff */
.L_x_68:
[----:B------:R-:W-:Y:S05]  /*0580*/  BRA.U !UP0, `(.L_x_67) ;  /* 0x0000000508307547 */ /* 0x000fea000b800000 */
[----:B------:R-:W-:Y:S02]  /*0590*/  UISETP.GE.U32.AND UP0, UPT, UR12, 0x8, UPT ;  /* 0x000000080c00788c */ /* 0x000fe4000bf06070 */
[----:B------:R-:W-:-:S04]  /*05a0*/  ULOP3.LUT UR5, UR16, 0x7, URZ, 0xc0, !UPT ;  /* 0x0000000710057892 */ /* 0x000fc8000f8ec0ff */
[----:B------:R-:W-:-:S03]  /*05b0*/  UISETP.NE.AND UP1, UPT, UR5, URZ, UPT ;  /* 0x000000ff0500728c */ /* 0x000fc6000bf25270 */
[----:B------:R-:W-:Y:S08]  /*05c0*/  BRA.U !UP0, `(.L_x_70) ;  /* 0x0000000108787547 */ /* 0x000ff0000b800000 */
[----:B------:R-:W1:Y:S01]  /*05d0*/  LDC.64 R2, c[0x0][0x380] ;  /* 0x0000e000ff027b82 */ /* 0x000e620000000a00 */
[----:B------:R-:W-:-:S07]  /*05e0*/  IADD3 R9, PT, PT, R7, R8, RZ ;  /* 0x0000000807097210 */ /* 0x000fce0007ffe0ff */
[----:B------:R-:W2:Y:S01]  /*05f0*/  LDC.64 R4, c[0x0][0x388] ;  /* 0x0000e200ff047b82 */ /* 0x000ea20000000a00 */
[----:B-1----:R-:W-:-:S05]  /*0600*/  IMAD.WIDE R2, R9, 0x4, R2 ;  /* 0x0000000409027825 */ /* 0x002fca00078e0202 */
[----:B0-----:R-:W3:Y:S01]  /*0610*/  LDG.E R10, desc[UR14][R2.64] ;  /* 0x0000000e020a7981 */ /* 0x001ee2000c1e1900 */
[----:B--2---:R-:W-:-:S03]  /*0620*/  IMAD.WIDE.U32 R4, R8, 0x4, R4 ;  /* 0x0000000408047825 */ /* 0x004fc600078e0004 */
[----:B------:R-:W2:Y:S04]  /*0630*/  LDG.E R13, desc[UR14][R2.64+0x4] ;  /* 0x0000040e020d7981 */ /* 0x000ea8000c1e1900 */
[----:B------:R-:W3:Y:S04]  /*0640*/  LDG.E R11, desc[UR14][R4.64] ;  /* 0x0000000e040b7981 */ /* 0x000ee8000c1e1900 */
[----:B------:R-:W2:Y:S04]  /*0650*/  LDG.E R12, desc[UR14][R4.64+0x4] ;  /* 0x0000040e040c7981 */ /* 0x000ea8000c1e1900 */
[----:B------:R-:W4:Y:S04]  /*0660*/  LDG.E R17, desc[UR14][R2.64+0x8] ;  /* 0x0000080e02117981 */ /* 0x000f28000c1e1900 */
        /* <DEDUP_REMOVED lines=11> */
[----:B------:R-:W-:Y:S01]  /*0720*/  IADD3 R8, PT, PT, R8, 0x8, RZ ;  /* 0x0000000808087810 */ /* 0x000fe20007ffe0ff */
[----:B---3--:R-:W-:-:S04]  /*0730*/  IMAD R10, R10, R11, R15 ;  /* 0x0000000b0a0a7224 */ /* 0x008fc800078e020f */
[----:B--2---:R-:W-:-:S04]  /*0740*/  IMAD R10, R13, R12, R10 ;  /* 0x0000000c0d0a7224 */ /* 0x004fc800078e020a */
[----:B----4-:R-:W-:-:S04]  /*0750*/  IMAD R10, R17, R14, R10 ;  /* 0x0000000e110a7224 */ /* 0x010fc800078e020a */
[----:B-----5:R-:W-:-:S04]  /*0760*/  IMAD R10, R19, R16, R10 ;  /* 0x00000010130a7224 */ /* 0x020fc800078e020a */
[----:B------:R-:W-:-:S04]  /*0770*/  IMAD R10, R21, R18, R10 ;  /* 0x00000012150a7224 */ /* 0x000fc800078e020a */
[----:B------:R-:W-:-:S04]  /*0780*/  IMAD R10, R23, R20, R10 ;  /* 0x00000014170a7224 */ /* 0x000fc800078e020a */
[----:B------:R-:W-:-:S04]  /*0790*/  IMAD R6, R6, R9, R10 ;  /* 0x0000000906067224 */ /* 0x000fc800078e020a */
[----:B------:R-:W-:-:S07]  /*07a0*/  IMAD R15, R25, R22, R6 ;  /* 0x00000016190f7224 */ /* 0x000fce00078e0206 */
.L_x_70:
        /* <DEDUP_REMOVED lines=17> */
[----:B------:R-:W5:Y:S01]  /*08c0*/  LDG.E R14, desc[UR14][R4.64+0xc] ;  /* 0x00000c0e040e7981 */ /* 0x000f62000c1e1900 */
[----:B------:R-:W-:Y:S01]  /*08d0*/  IADD3 R8, PT, PT, R8, 0x4, RZ ;  /* 0x0000000408087810 */ /* 0x000fe20007ffe0ff */
[----:B---3--:R-:W-:-:S04]  /*08e0*/  IMAD R6, R6, R9, R15 ;  /* 0x0000000906067224 */ /* 0x008fc800078e020f */
[----:B--2---:R-:W-:-:S04]  /*08f0*/  IMAD R6, R11, R10, R6 ;  /* 0x0000000a0b067224 */ /* 0x004fc800078e0206 */
[----:B----4-:R-:W-:-:S04]  /*0900*/  IMAD R6, R13, R12, R6 ;  /* 0x0000000c0d067224 */ /* 0x010fc800078e0206 */
[----:B-----5:R-:W-:-:S07]  /*0910*/  IMAD R15, R17, R14, R6 ;  /* 0x0000000e110f7224 */ /* 0x020fce00078e0206 */
.L_x_71:
[----:B------:R-:W-:Y:S05]  /*0920*/  BRA.U !UP1, `(.L_x_67) ;  /* 0x0000000109487547 */ /* 0x000fea000b800000 */
[----:B------:R-:W1:Y:S01]  /*0930*/  LDC.64 R2, c[0x0][0x388] ;  /* 0x0000e200ff027b82 */ /* 0x000e620000000a00 */
[----:B------:R-:W-:Y:S01]  /*0940*/  IADD3 R7, PT, PT, R7, R8, RZ ;  /* 0x0000000807077210 */ /* 0x000fe20007ffe0ff */
[----:B------:R-:W-:-:S06]  /*0950*/  UIADD3 UR4, UPT, UPT, -UR4, URZ, URZ ;  /* 0x000000ff04047290 */ /* 0x000fcc000fffe1ff */
[----:B------:R-:W2:Y:S01]  /*0960*/  LDC.64 R10, c[0x0][0x380] ;  /* 0x0000e000ff0a7b82 */ /* 0x000ea20000000a00 */
[----:B-1----:R-:W-:-:S03]  /*0970*/  IMAD.WIDE.U32 R2, R8, 0x4, R2 ;  /* 0x0000000408027825 */ /* 0x002fc600078e0002 */
[----:B------:R-:W-:Y:S02]  /*0980*/  MOV R6, R2 ;  /* 0x0000000200067202 */ /* 0x000fe40000000f00 */
[----:B------:R-:W-:-:S07]  /*0990*/  MOV R5, R3 ;  /* 0x0000000300057202 */ /* 0x000fce0000000f00 */
.L_x_72:
[----:B--2---:R-:W-:Y:S01]  /*09a0*/  IMAD.WIDE R2, R7, 0x4, R10 ;  /* 0x0000000407027825 */ /* 0x004fe200078e020a */
[----:B------:R-:W-:-:S05]  /*09b0*/  MOV R4, R6 ;  /* 0x0000000600047202 */ /* 0x000fca0000000f00 */
[----:B0-----:R-:W2:Y:S04]  /*09c0*/  LDG.E R2, desc[UR14][R2.64] ;  /* 0x0000000e02027981 */ /* 0x001ea8000c1e1900 */
[----:B------:R0:W2:Y:S01]  /*09d0*/  LDG.E R4, desc[UR14][R4.64] ;  /* 0x0000000e04047981 */ /* 0x0000a2000c1e1900 */
[----:B------:R-:W-:Y:S01]  /*09e0*/  UIADD3 UR4, UPT, UPT, UR4, 0x1, URZ ;  /* 0x0000000104047890 */ /* 0x000fe2000fffe0ff */
[----:B------:R-:W-:Y:S02]  /*09f0*/  IADD3 R6, P0, PT, R6, 0x4, RZ ;  /* 0x0000000406067810 */ /* 0x000fe40007f1e0ff */
[----:B------:R-:W-:Y:S01]  /*0a00*/  IADD3 R7, PT, PT, R7, 0x1, RZ ;  /* 0x0000000107077810 */ /* 0x000fe20007ffe0ff */
[----:B------:R-:W-:Y:S01]  /*0a10*/  UISETP.NE.AND UP0, UPT, UR4, URZ, UPT ;  /* 0x000000ff0400728c */ /* 0x000fe2000bf05270 */
[----:B0-----:R-:W-:Y:S01]  /*0a20*/  IADD3.X R5, PT, PT, RZ, R5, RZ, P0, !PT ;  /* 0x00000005ff057210 */ /* 0x001fe200007fe4ff */
[----:B--2---:R-:W-:-:S07]  /*0a30*/  IMAD R15, R2, R4, R15 ;  /* 0x00000004020f7224 */ /* 0x004fce00078e020f */
[----:B------:R-:W-:Y:S05]  /*0a40*/  BRA.U UP0, `(.L_x_72) ;  /* 0xfffffffd00d47547 */ /* 0x000fea000b83ffff */
.L_x_67:
[----:B------:R-:W1:Y:S02]  /*0a50*/  LDC.64 R2, c[0x0][0x390] ;  /* 0x0000e400ff027b82 */ /* 0x000e640000000a00 */
[----:B-1----:R-:W-:-:S05]  /*0a60*/  IMAD.WIDE R2, R0, 0x4, R2 ;  /* 0x0000000400027825 */ /* 0x002fca00078e0202 */
[----:B0-----:R-:W-:Y:S01]  /*0a70*/  STG.E desc[UR14][R2.64], R15 ;  /* 0x0000000f02007986 */ /* 0x001fe2000c10190e */
[----:B------:R-:W-:Y:S05]  /*0a80*/  EXIT ;  /* 0x000000000000794d */ /* 0x000fea0003800000 */
.L_x_73:
        /* <DEDUP_REMOVED lines=15> */
.L_x_84:


//--------------------- .text._Z7kernelxPiS_S_i   --------------------------
	.section	.text._Z7kernelxPiS_S_i,"ax",@progbits
	.align	128
        .global         _Z7kernelxPiS_S_i
        .type           _Z7kernelxPiS_S_i,@function
        .size           _Z7kernelxPiS_S_i,(.L_x_85 - _Z7kernelxPiS_S_i)
        .other          _Z7kernelxPiS_S_i,@"STO_CUDA_ENTRY STV_DEFAULT"
_Z7kernelxPiS_S_i:
.text._Z7kernelxPiS_S_i:
[----:B------:R-:W-:Y:S01]  /*0000*/  LDC R1, c[0x0][0x37c] ;  /* 0x0000df00ff017b82 */ /* 0x000fe20000000800 */
[----:B------:R-:W0:Y:S07]  /*0010*/  S2R R5, SR_TID.X ;  /* 0x0000000000057919 */ /* 0x000e2e0000002100 */
[----:B------:R-:W0:Y:S08]  /*0020*/  S2UR UR4, SR_CTAID.X ;  /* 0x00000000000479c3 */ /* 0x000e300000002500 */
[----:B------:R-:W0:Y:S08]  /*0030*/  LDC R2, c[0x0][0x360] ;  /* 0x0000d800ff027b82 */ /* 0x000e300000000800 */
[----:B------:R-:W1:Y:S01]  /*0040*/  LDC R0, c[0x0][0x398] ;  /* 0x0000e600ff007b82 */ /* 0x000e620000000800 */
[----:B0-----:R-:W-:Y:S01]  /*0050*/  IMAD R5, R2, UR4, R5 ;  /* 0x0000000402057c24 */ /* 0x001fe2000f8e0205 */
[----:B-1----:R-:W-:-:S04]  /*0060*/  ISETP.GE.AND P0, PT, R0, 0x1, PT ;  /* 0x000000010000780c */ /* 0x002fc80003f06270 */
[----:B------:R-:W-:-:S13]  /*0070*/  ISETP.GE.OR P0, PT, R5, R0, !P0 ;  /* 0x000000000500720c */ /* 0x000fda0004706670 */
[----:B------:R-:W-:Y:S05]  /*0080*/  @P0 EXIT ;  /* 0x000000000000094d */ /* 0x000fea0003800000 */
[----:B------:R-:W0:Y:S01]  /*0090*/  LDC.64 R2, c[0x0][0x388] ;  /* 0x0000e200ff027b82 */ /* 0x000e220000000a00 */
[C---:B------:R-:W-:Y:S01]  /*00a0*/  IADD3 R4, PT, PT, R0.reuse, -0x1, RZ ;  /* 0xffffffff00047810 */ /* 0x040fe20007ffe0ff */
[----:B------:R-:W1:Y:S01]  /*00b0*/  LDCU.64 UR6, c[0x0][0x358] ;  /* 0x00006b00ff0677ac */ /* 0x000e620008000a00 */
[----:B------:R-:W-:Y:S02]  /*00c0*/  LOP3.LUT P0, R14, R0, 0xf, RZ, 0xc0, !PT ;  /* 0x0000000f000e7812 */ /* 0x000fe4000780c0ff */
[----:B------:R-:W-:Y:S01]  /*00d0*/  ISETP.GE.U32.AND P1, PT, R4, 0xf, PT ;  /* 0x0000000f0400780c */ /* 0x000fe20003f26070 */
[----:B------:R-:W-:Y:S02]  /*00e0*/  HFMA2 R4, -RZ, RZ, 0, 0 ;  /* 0x00000000ff047431 */ /* 0x000fe400000001ff */
[----:B0-----:R-:W-:-:S10]  /*00f0*/  IMAD.WIDE R2, R5, 0x4, R2 ;  /* 0x0000000405027825 */ /* 0x001fd400078e0202 */
[----:B-1----:R-:W-:Y:S05]  /*0100*/  @!P1 BRA `(.L_x_74) ;  /* 0x0000000800149947 */ /* 0x002fea0003800000 */
[----:B------:R-:W0:Y:S01]  /*0110*/  LDCU.64 UR4, c[0x0][0x390] ;  /* 0x00007200ff0477ac */ /* 0x000e220008000a00 */
[----:B------:R-:W-:Y:S02]  /*0120*/  LOP3.LUT R4, R0, 0x7ffffff0, RZ, 0xc0, !PT ;  /* 0x7ffffff000047812 */ /* 0x000fe400078ec0ff */
[----:B------:R-:W-:Y:S02]  /*0130*/  MOV R9, R5 ;  /* 0x0000000500097202 */ /* 0x000fe40000000f00 */
[----:B------:R-:W-:Y:S01]  /*0140*/  IADD3 R8, PT, PT, -R4, RZ, RZ ;  /* 0x000000ff04087210 */ /* 0x000fe20007ffe1ff */
[----:B0-----:R-:W-:-:S04]  /*0150*/  UIADD3 UR4, UP0, UPT, UR4, 0x20, URZ ;  /* 0x0000002004047890 */ /* 0x001fc8000ff1e0ff */
[----:B------:R-:W-:Y:S02]  /*0160*/  UIADD3.X UR5, UPT, UPT, URZ, UR5, URZ, UP0, !UPT ;  /* 0x00000005ff057290 */ /* 0x000fe400087fe4ff */
[----:B------:R-:W-:-:S04]  /*0170*/  MOV R15, UR4 ;  /* 0x00000004000f7c02 */ /* 0x000fc80008000f00 */
[----:B------:R-:W-:-:S07]  /*0180*/  MOV R16, UR5 ;  /* 0x0000000500107c02 */ /* 0x000fce0008000f00 */
.L_x_75:
[----:B------:R-:W0:Y:S01]  /*0190*/  LDC.64 R6, c[0x0][0x380] ;  /* 0x0000e000ff067b82 */ /* 0x000e220000000a00 */
[----:B------:R-:W2:Y:S01]  /*01a0*/  LDG.E R11, desc[UR6][R2.64] ;  /* 0x00000006020b7981 */ /* 0x000ea2000c1e1900 */
[----:B0-----:R-:W-:-:S05]  /*01b0*/  IMAD.WIDE R6, R9, 0x4, R6 ;  /* 0x0000000409067825 */ /* 0x001fca00078e0206 */
[----:B------:R-:W2:Y:S01]  /*01c0*/  LDG.E R10, desc[UR6][R6.64] ;  /* 0x00000006060a7981 */ /* 0x000ea2000c1e1900 */
[----:B------:R-:W0:Y:S01]  /*01d0*/  S2R R13, SR_LANEID ;  /* 0x00000000000d7919 */ /* 0x000e220000000000 */
[----:B------:R-:W-:Y:S02]  /*01e0*/  VOTEU.ANY UR4, UPT, PT ;  /* 0x0000000000047886 */ /* 0x000fe400038e0100 */
[----:B------:R-:W-:-:S06]  /*01f0*/  UFLO.U32 UR4, UR4 ;  /* 0x00000004000472bd */ /* 0x000fcc00080e0000 */
[----:B0-----:R-:W-:Y:S01]  /*0200*/  ISETP.EQ.U32.AND P1, PT, R13, UR4, PT ;  /* 0x000000040d007c0c */ /* 0x001fe2000bf22070 */
[----:B--2---:R-:W-:-:S04]  /*0210*/  IMAD R12, R10, R11, RZ ;  /* 0x0000000b0a0c7224 */ /* 0x004fc800078e02ff */
[----:B------:R-:W0:Y:S01]  /*0220*/  REDUX.SUM UR5, R12 ;  /* 0x000000000c0573c4 */ /* 0x000e22000000c000 */
[----:B------:R-:W-:Y:S01]  /*0230*/  IMAD.WIDE.U32 R10, R0, 0x4, R6 ;  /* 0x00000004000a7825 */ /* 0x000fe200078e0006 */
[----:B------:R-:W-:Y:S02]  /*0240*/  MOV R6, R15 ;  /* 0x0000000f00067202 */ /* 0x000fe40000000f00 */
[----:B------:R-:W-:Y:S02]  /*0250*/  MOV R7, R16 ;  /* 0x0000001000077202 */ /* 0x000fe40000000f00 */
[----:B0-----:R-:W-:-:S05]  /*0260*/  MOV R17, UR5 ;  /* 0x0000000500117c02 */ /* 0x001fca0008000f00 */
[----:B------:R0:W-:Y:S04]  /*0270*/  @P1 REDG.E.ADD.STRONG.GPU desc[UR6][R6.64+-0x20], R17 ;  /* 0xffffe0110600198e */ /* 0x0001e8000c12e106 */
[----:B------:R-:W2:Y:S04]  /*0280*/  LDG.E R13, desc[UR6][R10.64] ;  /* 0x000000060a0d7981 */ /* 0x000ea8000c1e1900 */
[----:B------:R-:W2:Y:S02]  /*0290*/  LDG.E R16, desc[UR6][R2.64] ;  /* 0x0000000602107981 */ /* 0x000ea4000c1e1900 */
[----:B--2---:R-:W-:-:S04]  /*02a0*/  IMAD R16, R13, R16, RZ ;  /* 0x000000100d107224 */ /* 0x004fc800078e02ff */
[----:B------:R-:W1:Y:S01]  /*02b0*/  REDUX.SUM UR4, R16 ;  /* 0x00000000100473c4 */ /* 0x000e62000000c000 */
[----:B------:R-:W-:Y:S01]  /*02c0*/  IMAD.WIDE.U32 R12, R0, 0x4, R10 ;  /* 0x00000004000c7825 */ /* 0x000fe200078e000a */
[----:B-1----:R-:W-:-:S05]  /*02d0*/  MOV R19, UR4 ;  /* 0x0000000400137c02 */ /* 0x002fca0008000f00 */
[----:B------:R1:W-:Y:S04]  /*02e0*/  @P1 REDG.E.ADD.STRONG.GPU desc[UR6][R6.64+-0x1c], R19 ;  /* 0xffffe4130600198e */ /* 0x0003e8000c12e106 */
[----:B------:R-:W2:Y:S04]  /*02f0*/  LDG.E R15, desc[UR6][R12.64] ;  /* 0x000000060c0f7981 */ /* 0x000ea8000c1e1900 */
[----:B------:R-:W2:Y:S01]  /*0300*/  LDG.E R18, desc[UR6][R2.64] ;  /* 0x0000000602127981 */ /* 0x000ea2000c1e1900 */
[----:B------:R-:W-:-:S04]  /*0310*/  IMAD.WIDE.U32 R10, R0, 0x4, R12 ;  /* 0x00000004000a7825 */ /* 0x000fc800078e000c */
[----:B--2---:R-:W-:-:S04]  /*0320*/  IMAD R15, R15, R18, RZ ;  /* 0x000000120f0f7224 */ /* 0x004fc800078e02ff */
[----:B------:R-:W2:Y:S02]  /*0330*/  REDUX.SUM UR4, R15 ;  /* 0x000000000f0473c4 */ /* 0x000ea4000000c000 */
[----:B--2---:R-:W-:-:S05]  /*0340*/  MOV R21, UR4 ;  /* 0x0000000400157c02 */ /* 0x004fca0008000f00 */
[----:B------:R2:W-:Y:S04]  /*0350*/  @P1 REDG.E.ADD.STRONG.GPU desc[UR6][R6.64+-0x18], R21 ;  /* 0xffffe8150600198e */ /* 0x0005e8000c12e106 */
[----:B------:R-:W3:Y:S04]  /*0360*/  LDG.E R16, desc[UR6][R10.64] ;  /* 0x000000060a107981 */ /* 0x000ee8000c1e1900 */
[----:B0-----:R-:W3:Y:S01]  /*0370*/  LDG.E R17, desc[UR6][R2.64] ;  /* 0x0000000602117981 */ /* 0x001ee2000c1e1900 */
[----:B------:R-:W-:-:S04]  /*0380*/  IMAD.WIDE.U32 R12, R0, 0x4, R10 ;  /* 0x00000004000c7825 */ /* 0x000fc800078e000a */
[----:B---3--:R-:W-:-:S04]  /*0390*/  IMAD R16, R16, R17, RZ ;  /* 0x0000001110107224 */ /* 0x008fc800078e02ff */
[----:B------:R-:W1:Y:S02]  /*03a0*/  REDUX.SUM UR4, R16 ;  /* 0x00000000100473c4 */ /* 0x000e64000000c000 */
[----:B-1----:R-:W-:-:S05]  /*03b0*/  MOV R19, UR4 ;  /* 0x0000000400137c02 */ /* 0x002fca0008000f00 */
[----:B------:R0:W-:Y:S04]  /*03c0*/  @P1 REDG.E.ADD.STRONG.GPU desc[UR6][R6.64+-0x14], R19 ;  /* 0xffffec130600198e */ /* 0x0001e8000c12e106 */
[----:B------:R-:W3:Y:S04]  /*03d0*/  LDG.E R15, desc[UR6][R12.64] ;  /* 0x000000060c0f7981 */ /* 0x000ee8000c1e1900 */
[----:B------:R-:W3:Y:S01]  /*03e0*/  LDG.E R18, desc[UR6][R2.64] ;  /* 0x0000000602127981 */ /* 0x000ee2000c1e1900 */
[----:B------:R-:W-:-:S04]  /*03f0*/  IMAD.WIDE.U32 R10, R0, 0x4, R12 ;  /* 0x00000004000a7825 */ /* 0x000fc800078e000c */
[----:B---3--:R-:W-:-:S04]  /*0400*/  IMAD R15, R15, R18, RZ ;  /* 0x000000120f0f7224 */ /* 0x008fc800078e02ff */
[----:B------:R-:W2:Y:S02]  /*0410*/  REDUX.SUM UR4, R15 ;  /* 0x000000000f0473c4 */ /* 0x000ea4000000c000 */
[----:B--2---:R-:W-:-:S05]  /*0420*/  MOV R21, UR4 ;  /* 0x0000000400157c02 */ /* 0x004fca0008000f00 */
[----:B------:R1:W-:Y:S04]  /*0430*/  @P1 REDG.E.ADD.STRONG.GPU desc[UR6][R6.64+-0x10], R21 ;  /* 0xfffff0150600198e */ /* 0x0003e8000c12e106 */
[----:B------:R-:W2:Y:S04]  /*0440*/  LDG.E R16, desc[UR6][R10.64] ;  /* 0x000000060a107981 */ /* 0x000ea8000c1e1900 */
[----:B------:R-:W2:Y:S01]  /*0450*/  LDG.E R17, desc[UR6][R2.64] ;  /* 0x0000000602117981 */ /* 0x000ea2000c1e1900 */
[----:B------:R-:W-:-:S04]  /*0460*/  IMAD.WIDE.U32 R12, R0, 0x4, R10 ;  /* 0x00000004000c7825 */ /* 0x000fc800078e000a */
[----:B--2---:R-:W-:-:S04]  /*0470*/  IMAD R16, R16, R17, RZ ;  /* 0x0000001110107224 */ /* 0x004fc800078e02ff */
[----:B------:R-:W0:Y:S02]  /*0480*/  REDUX.SUM UR4, R16 ;  /* 0x00000000100473c4 */ /* 0x000e24000000c000 */
[----:B0-----:R-:W-:-:S05]  /*0490*/  MOV R19, UR4 ;  /* 0x0000000400137c02 */ /* 0x001fca0008000f00 */
[----:B------:R0:W-:Y:S04]  /*04a0*/  @P1 REDG.E.ADD.STRONG.GPU desc[UR6][R6.64+-0xc], R19 ;  /* 0xfffff4130600198e */ /* 0x0001e8000c12e106 */
[----:B------:R-:W2:Y:S04]  /*04b0*/  LDG.E R15, desc[UR6][R12.64] ;  /* 0x000000060c0f7981 */ /* 0x000ea8000c1e1900 */
[----:B------:R-:W2:Y:S01]  /*04c0*/  LDG.E R18, desc[UR6][R2.64] ;  /* 0x0000000602127981 */ /* 0x000ea2000c1e1900 */
[----:B------:R-:W-:-:S04]  /*04d0*/  IMAD.WIDE.U32 R10, R0, 0x4, R12 ;  /* 0x00000004000a7825 */ /* 0x000fc800078e000c */
[----:B--2---:R-:W-:-:S04]  /*04e0*/  IMAD R15, R15, R18, RZ ;  /* 0x000000120f0f7224 */ /* 0x004fc800078e02ff */
[----:B------:R-:W1:Y:S02]  /*04f0*/  REDUX.SUM UR4, R15 ;  /* 0x000000000f0473c4 */ /* 0x000e64000000c000 */
[----:B-1----:R-:W-:-:S05]  /*0500*/  MOV R21, UR4 ;  /* 0x0000000400157c02 */ /* 0x002fca0008000f00 */
        /* <DEDUP_REMOVED lines=59> */
[----:B------:R-:W-:Y:S02]  /*08c0*/  IADD3 R8, PT, PT, R8, 0x10, RZ ;  /* 0x0000001008087810 */ /* 0x000fe40007ffe0ff */
[----:B------:R-:W-:-:S02]  /*08d0*/  IADD3 R15, P2, PT, R6, 0x40, RZ ;  /* 0x00000040060f7810 */ /* 0x000fc40007f5e0ff */
[----:B------:R-:W-:Y:S02]  /*08e0*/  LEA R9, R0, R9, 0x4 ;  /* 0x0000000900097211 */ /* 0x000fe400078e20ff */
[----:B------:R-:W-:Y:S01]  /*08f0*/  IADD3.X R16, PT, PT, RZ, R7, RZ, P2, !PT ;  /* 0x00000007ff107210 */ /* 0x000fe200017fe4ff */
[----:B--2---:R-:W-:-:S04]  /*0900*/  IMAD R17, R10, R17, RZ ;  /* 0x000000110a117224 */ /* 0x004fc800078e02ff */
[----:B------:R-:W1:Y:S02]  /*0910*/  REDUX.SUM UR4, R17 ;  /* 0x00000000110473c4 */ /* 0x000e64000000c000 */
[----:B-1----:R-:W-:-:S05]  /*0920*/  MOV R13, UR4 ;  /* 0x00000004000d7c02 */ /* 0x002fca0008000f00 */
[----:B------:R0:W-:Y:S01]  /*0930*/  @P1 REDG.E.ADD.STRONG.GPU desc[UR6][R6.64+0x1c], R13 ;  /* 0x00001c0d0600198e */ /* 0x0001e2000c12e106 */
[----:B------:R-:W-:-:S13]  /*0940*/  ISETP.NE.AND P1, PT, R8, RZ, PT ;  /* 0x000000ff0800720c */ /* 0x000fda0003f25270 */
[----:B0-----:R-:W-:Y:S05]  /*0950*/  @P1 BRA `(.L_x_75) ;  /* 0xfffffff8000c1947 */ /* 0x001fea000383ffff */
.L_x_74:
[----:B------:R-:W-:Y:S05]  /*0960*/  @!P0 EXIT ;  /* 0x000000000000894d */ /* 0x000fea0003800000 */
[----:B------:R-:W-:Y:S02]  /*0970*/  ISETP.GE.U32.AND P0, PT, R14, 0x8, PT ;  /* 0x000000080e00780c */ /* 0x000fe40003f06070 */
[----:B------:R-:W-:-:S04]  /*0980*/  LOP3.LUT R12, R0, 0x7, RZ, 0xc0, !PT ;  /* 0x00000007000c7812 */ /* 0x000fc800078ec0ff */
[----:B------:R-:W-:-:S07]  /*0990*/  ISETP.NE.AND P1, PT, R12, RZ, PT ;  /* 0x000000ff0c00720c */ /* 0x000fce0003f25270 */
[----:B------:R-:W-:Y:S06]  /*09a0*/  @!P0 BRA `(.L_x_76) ;  /* 0x0000000400048947 */ /* 0x000fec0003800000 */
[----:B------:R-:W0:Y:S01]  /*09b0*/  LDC.64 R8, c[0x0][0x380] ;  /* 0x0000e000ff087b82 */ /* 0x000e220000000a00 */
[----:B------:R-:W-:-:S04]  /*09c0*/  IMAD R7, R4, R0, R5 ;  /* 0x0000000004077224 */ /* 0x000fc800078e0205 */
[----:B0-----:R-:W-:Y:S02]  /*09d0*/  IMAD.WIDE R8, R7, 0x4, R8 ;  /* 0x0000000407087825 */ /* 0x001fe400078e0208 */
[----:B------:R-:W2:Y:S04]  /*09e0*/  LDG.E R7, desc[UR6][R2.64] ;  /* 0x0000000602077981 */ /* 0x000ea8000c1e1900 */
[----:B------:R-:W2:Y:S01]  /*09f0*/  LDG.E R6, desc[UR6][R8.64] ;  /* 0x0000000608067981 */ /* 0x000ea2000c1e1900 */
[----:B------:R-:W-:Y:S02]  /*0a00*/  VOTEU.ANY UR4, UPT, PT ;  /* 0x0000000000047886 */ /* 0x000fe400038e0100 */
[----:B------:R-:W-:Y:S01]  /*0a10*/  UFLO.U32 UR4, UR4 ;  /* 0x00000004000472bd */ /* 0x000fe200080e0000 */
[----:B------:R-:W0:Y:S05]  /*0a20*/  S2R R10, SR_LANEID ;  /* 0x00000000000a7919 */ /* 0x000e2a0000000000 */
[----:B0-----:R-:W-:Y:S01]  /*0a30*/  ISETP.EQ.U32.AND P0, PT, R10, UR4, PT ;  /* 0x000000040a007c0c */ /* 0x001fe2000bf02070 */
[----:B------:R-:W-:-:S04]  /*0a40*/  IMAD.WIDE.U32 R10, R0, 0x4, R8 ;  /* 0x00000004000a7825 */ /* 0x000fc800078e0008 */
[----:B--2---:R-:W-:Y:S02]  /*0a50*/  IMAD R13, R6, R7, RZ ;  /* 0x00000007060d7224 */ /* 0x004fe400078e02ff */
[----:B------:R-:W0:Y:S08]  /*0a60*/  LDC.64 R6, c[0x0][0x390] ;  /* 0x0000e400ff067b82 */ /* 0x000e300000000a00 */
[----:B------:R-:W1:Y:S01]  /*0a70*/  REDUX.SUM UR5, R13 ;  /* 0x000000000d0573c4 */ /* 0x000e62000000c000 */
[----:B0-----:R-:W-:Y:S01]  /*0a80*/  IMAD.WIDE.U32 R6, R4, 0x4, R6 ;  /* 0x0000000404067825 */ /* 0x001fe200078e0006 */
[----:B-1----:R-:W-:-:S05]  /*0a90*/  MOV R15, UR5 ;  /* 0x00000005000f7c02 */ /* 0x002fca0008000f00 */
[----:B------:R0:W-:Y:S04]  /*0aa0*/  @P0 REDG.E.ADD.STRONG.GPU desc[UR6][R6.64], R15 ;  /* 0x0000000f0600098e */ /* 0x0001e8000c12e106 */
[----:B------:R-:W2:Y:S04]  /*0ab0*/  LDG.E R8, desc[UR6][R10.64] ;  /* 0x000000060a087981 */ /* 0x000ea8000c1e1900 */
[----:B------:R-:W2:Y:S02]  /*0ac0*/  LDG.E R9, desc[UR6][R2.64] ;  /* 0x0000000602097981 */ /* 0x000ea4000c1e1900 */
[----:B--2---:R-:W-:-:S02]  /*0ad0*/  IMAD R14, R8, R9, RZ ;  /* 0x00000009080e7224 */ /* 0x004fc400078e02ff */
[----:B------:R-:W-:Y:S02]  /*0ae0*/  IMAD.WIDE.U32 R8, R0, 0x4, R10 ;  /* 0x0000000400087825 */ /* 0x000fe400078e000a */
[----:B------:R-:W1:Y:S02]  /*0af0*/  REDUX.SUM UR4, R14 ;  /* 0x000000000e0473c4 */ /* 0x000e64000000c000 */
        /* <DEDUP_REMOVED lines=38> */
[----:B------:R-:W2:Y:S02]  /*0d60*/  LDG.E R15, desc[UR6][R2.64] ;  /* 0x00000006020f7981 */ /* 0x000ea4000c1e1900 */
[----:B--2---:R-:W-:-:S04]  /*0d70*/  IMAD R15, R10, R15, RZ ;  /* 0x0000000f0a0f7224 */ /* 0x004fc800078e02ff */
[----:B------:R-:W1:Y:S02]  /*0d80*/  REDUX.SUM UR4, R15 ;  /* 0x000000000f0473c4 */ /* 0x000e64000000c000 */
[----:B-1----:R-:W-:-:S05]  /*0d90*/  MOV R9, UR4 ;  /* 0x0000000400097c02 */ /* 0x002fca0008000f00 */
[----:B------:R0:W-:Y:S01]  /*0da0*/  @P0 REDG.E.ADD.STRONG.GPU desc[UR6][R6.64+0x1c], R9 ;  /* 0x00001c090600098e */ /* 0x0001e2000c12e106 */
[----:B------:R-:W-:-:S07]  /*0db0*/  IADD3 R4, PT, PT, R4, 0x8, RZ ;  /* 0x0000000804047810 */ /* 0x000fce0007ffe0ff */
.L_x_76:
[----:B------:R-:W-:Y:S05]  /*0dc0*/  @!P1 EXIT ;  /* 0x000000000000994d */ /* 0x000fea0003800000 */
[----:B------:R-:W-:Y:S02]  /*0dd0*/  ISETP.GE.U32.AND P0, PT, R12, 0x4, PT ;  /* 0x000000040c00780c */ /* 0x000fe40003f06070 */
[----:B0-----:R-:W-:-:S04]  /*0de0*/  LOP3.LUT R6, R0, 0x3, RZ, 0xc0, !PT ;  /* 0x0000000300067812 */ /* 0x001fc800078ec0ff */
        /* <DEDUP_REMOVED lines=32> */
[----:B------:R-:W2:Y:S04]  /*0ff0*/  LDG.E R12, desc[UR6][R12.64] ;  /* 0x000000060c0c7981 */ /* 0x000ea8000c1e1900 */
[----:B0-----:R-:W2:Y:S02]  /*1000*/  LDG.E R15, desc[UR6][R2.64] ;  /* 0x00000006020f7981 */ /* 0x001ea4000c1e1900 */
[----:B--2---:R-:W-:-:S04]  /*1010*/  IMAD R15, R12, R15, RZ ;  /* 0x0000000f0c0f7224 */ /* 0x004fc800078e02ff */
[----:B------:R-:W0:Y:S02]  /*1020*/  REDUX.SUM UR4, R15 ;  /* 0x000000000f0473c4 */ /* 0x000e24000000c000 */
[----:B0-----:R-:W-:-:S05]  /*1030*/  MOV R11, UR4 ;  /* 0x00000004000b7c02 */ /* 0x001fca0008000f00 */
[----:B------:R1:W-:Y:S01]  /*1040*/  @P0 REDG.E.ADD.STRONG.GPU desc[UR6][R8.64+0xc], R11 ;  /* 0x00000c0b0800098e */ /* 0x0003e2000c12e106 */
[----:B------:R-:W-:-:S07]  /*1050*/  IADD3 R4, PT, PT, R4, 0x4, RZ ;  /* 0x0000000404047810 */ /* 0x000fce0007ffe0ff */
.L_x_77:
[----:B------:R-:W-:Y:S05]  /*1060*/  @!P1 EXIT ;  /* 0x000000000000994d */ /* 0x000fea0003800000 */
[----:B-1----:R-:W0:Y:S01]  /*1070*/  LDC.64 R10, c[0x0][0x390] ;  /* 0x0000e400ff0a7b82 */ /* 0x002e220000000a00 */
[----:B------:R-:W-:Y:S01]  /*1080*/  IMAD R7, R4, R0, R5 ;  /* 0x0000000004077224 */ /* 0x000fe200078e0205 */
[----:B------:R-:W-:-:S06]  /*1090*/  IADD3 R6, PT, PT, -R6, RZ, RZ ;  /* 0x000000ff06067210 */ /* 0x000fcc0007ffe1ff */
[----:B------:R-:W1:Y:S01]  /*10a0*/  LDC.64 R8, c[0x0][0x380] ;  /* 0x0000e000ff087b82 */ /* 0x000e620000000a00 */
[----:B0-----:R-:W-:-:S05]  /*10b0*/  IMAD.WIDE.U32 R10, R4, 0x4, R10 ;  /* 0x00000004040a7825 */ /* 0x001fca00078e000a */
[----:B------:R-:W-:-:S07]  /*10c0*/  MOV R15, R11 ;  /* 0x0000000b000f7202 */ /* 0x000fce0000000f00 */
.L_x_78:
[----:B-1----:R-:W-:Y:S01]  /*10d0*/  IMAD.WIDE R4, R7, 0x4, R8 ;  /* 0x0000000407047825 */ /* 0x002fe200078e0208 */
[----:B------:R-:W2:Y:S05]  /*10e0*/  LDG.E R11, desc[UR6][R2.64] ;  /* 0x00000006020b7981 */ /* 0x000eaa000c1e1900 */
[----:B------:R0:W2:Y:S01]  /*10f0*/  LDG.E R4, desc[UR6][R4.64] ;  /* 0x0000000604047981 */ /* 0x0000a2000c1e1900 */
[----:B------:R-:W-:Y:S02]  /*1100*/  VOTEU.ANY UR4, UPT, PT ;  /* 0x0000000000047886 */ /* 0x000fe400038e0100 */
[----:B------:R-:W-:Y:S01]  /*1110*/  UFLO.U32 UR4, UR4 ;  /* 0x00000004000472bd */ /* 0x000fe200080e0000 */
[----:B------:R-:W1:Y:S01]  /*1120*/  S2R R12, SR_LANEID ;  /* 0x00000000000c7919 */ /* 0x000e620000000000 */
[----:B------:R-:W-:-:S02]  /*1130*/  IADD3 R6, PT, PT, R6, 0x1, RZ ;  /* 0x0000000106067810 */ /* 0x000fc40007ffe0ff */
[----:B0-----:R-:W-:Y:S02]  /*1140*/  MOV R5, R15 ;  /* 0x0000000f00057202 */ /* 0x001fe40000000f00 */
[----:B-1----:R-:W-:Y:S02]  /*1150*/  ISETP.EQ.U32.AND P0, PT, R12, UR4, PT ;  /* 0x000000040c007c0c */ /* 0x002fe4000bf02070 */
[----:B------:R-:W-:Y:S01]  /*1160*/  IADD3 R7, PT, PT, R7, R0, RZ ;  /* 0x0000000007077210 */ /* 0x000fe20007ffe0ff */
[----:B--2---:R-:W-:Y:S01]  /*1170*/  IMAD R11, R4, R11, RZ ;  /* 0x0000000b040b7224 */ /* 0x004fe200078e02ff */
[----:B------:R-:W-:-:S03]  /*1180*/  MOV R4, R10 ;  /* 0x0000000a00047202 */ /* 0x000fc60000000f00 */
[----:B------:R-:W0:Y:S01]  /*1190*/  REDUX.SUM UR5, R11 ;  /* 0x000000000b0573c4 */ /* 0x000e22000000c000 */
[----:B------:R-:W-:Y:S02]  /*11a0*/  IADD3 R10, P1, PT, R10, 0x4, RZ ;  /* 0x000000040a0a7810 */ /* 0x000fe40007f3e0ff */
[----:B0-----:R-:W-:-:S05]  /*11b0*/  MOV R13, UR5 ;  /* 0x00000005000d7c02 */ /* 0x001fca0008000f00 */
[----:B------:R0:W-:Y:S01]  /*11c0*/  @P0 REDG.E.ADD.STRONG.GPU desc[UR6][R4.64], R13 ;  /* 0x0000000d0400098e */ /* 0x0001e2000c12e106 */
[----:B------:R-:W-:Y:S02]  /*11d0*/  ISETP.NE.AND P0, PT, R6, RZ, PT ;  /* 0x000000ff0600720c */ /* 0x000fe40003f05270 */
[----:B------:R-:W-:-:S11]  /*11e0*/  IADD3.X R15, PT, PT, RZ, R15, RZ, P1, !PT ;  /* 0x0000000fff0f7210 */ /* 0x000fd60000ffe4ff */
[----:B0-----:R-:W-:Y:S05]  /*11f0*/  @P0 BRA `(.L_x_78) ;  /* 0xfffffffc00b40947 */ /* 0x001fea000383ffff */
[----:B------:R-:W-:Y:S05]  /*1200*/  EXIT ;  /* 0x000000000000794d */ /* 0x000fea0003800000 */
.L_x_79:
        /* <DEDUP_REMOVED lines=15> */
.L_x_85:


//--------------------- .text._Z7kernelAPiS_S_i   --------------------------
	.section	.text._Z7kernelAPiS_S_i,"ax",@progbits
	.align	128
        .global         _Z7kernelAPiS_S_i
        .type           _Z7kernelAPiS_S_i,@function
        .size           _Z7kernelAPiS_S_i,(.L_x_86 - _Z7kernelAPiS_S_i)
        .other          _Z7kernelAPiS_S_i,@"STO_CUDA_ENTRY STV_DEFAULT"
_Z7kernelAPiS_S_i:
.text._Z7kernelAPiS_S_i:
[----:B------:R-:W-:Y:S01]  /*0000*/  LDC R1, c[0x0][0x37c] ;  /* 0x0000df00ff017b82 */ /* 0x000fe20000000800 */
[----:B------:R-:W0:Y:S07]  /*0010*/  S2R R9, SR_TID.X ;  /* 0x0000000000097919 */ /* 0x000e2e0000002100 */
[----:B------:R-:W0:Y:S08]  /*0020*/  S2UR UR4, SR_CTAID.X ;  /* 0x00000000000479c3 */ /* 0x000e300000002500 */
[----:B------:R-:W0:Y:S08]  /*0030*/  LDC R0, c[0x0][0x360] ;  /* 0x0000d800ff007b82 */ /* 0x000e300000000800 */
[----:B------:R-:W1:Y:S01]  /*0040*/  LDC R8, c[0x0][0x398] ;  /* 0x0000e600ff087b82 */ /* 0x000e620000000800 */
[----:B0-----:R-:W-:-:S02]  /*0050*/  IMAD R9, R0, UR4, R9 ;  /* 0x0000000400097c24 */ /* 0x001fc4000f8e0209 */
[----:B-1----:R-:W-:-:S05]  /*0060*/  IMAD R0, R8, R8, RZ ;  /* 0x0000000808007224 */ /* 0x002fca00078e02ff */
[----:B------:R-:W-:-:S13]  /*0070*/  ISETP.GE.AND P0, PT, R9, R0, PT ;  /* 0x000000000900720c */ /* 0x000fda0003f06270 */
[----:B------:R-:W-:Y:S05]  /*0080*/  @P0 EXIT ;  /* 0x000000000000094d */ /* 0x000fea0003800000 */
[----:B------:R-:W-:Y:S01]  /*0090*/  IABS R5, R8 ;  /* 0x0000000800057213 */ /* 0x000fe20000000000 */
[----:B------:R-:W0:Y:S03]  /*00a0*/  LDCU.64 UR4, c[0x0][0x358] ;  /* 0x00006b00ff0477ac */ /* 0x000e260008000a00 */
[----:B------:R-:W1:Y:S08]  /*00b0*/  I2F.RP R0, R5 ;  /* 0x0000000500007306 */ /* 0x000e700000209400 */
[----:B-1----:R-:W1:Y:S02]  /*00c0*/  MUFU.RCP R0, R0 ;  /* 0x0000000000007308 */ /* 0x002e640000001000 */
[----:B-1----:R-:W-:-:S06]  /*00d0*/  IADD3 R2, PT, PT, R0, 0xffffffe, RZ ;  /* 0x0ffffffe00027810 */ /* 0x002fcc0007ffe0ff */
[----:B------:R1:W2:Y:S02]  /*00e0*/  F2I.FTZ.U32.TRUNC.NTZ R3, R2 ;  /* 0x0000000200037305 */ /* 0x0002a4000021f000 */
[----:B-1----:R-:W-:Y:S02]  /*00f0*/  HFMA2 R2, -RZ, RZ, 0, 0 ;  /* 0x00000000ff027431 */ /* 0x002fe400000001ff */
[----:B--2---:R-:W-:-:S04]  /*0100*/  IMAD.MOV R4, RZ, RZ, -R3 ;  /* 0x000000ffff047224 */ /* 0x004fc800078e0a03 */
[----:B------:R-:W-:Y:S01]  /*0110*/  IMAD R7, R4, R5, RZ ;  /* 0x0000000504077224 */ /* 0x000fe200078e02ff */
[----:B------:R-:W-:-:S03]  /*0120*/  IABS R4, R9 ;  /* 0x0000000900047213 */ /* 0x000fc60000000000 */
[----:B------:R-:W-:Y:S02]  /*0130*/  IMAD.HI.U32 R3, R3, R7, R2 ;  /* 0x0000000703037227 */ /* 0x000fe400078e0002 */
[----:B------:R-:W1:Y:S04]  /*0140*/  LDC.64 R6, c[0x0][0x388] ;  /* 0x0000e200ff067b82 */ /* 0x000e680000000a00 */
[----:B------:R-:W-:-:S04]  /*0150*/  IMAD.HI.U32 R3, R3, R4, RZ ;  /* 0x0000000403037227 */ /* 0x000fc800078e00ff */
[----:B------:R-:W-:-:S04]  /*0160*/  IMAD.MOV R0, RZ, RZ, -R3 ;  /* 0x000000ffff007224 */ /* 0x000fc800078e0a03 */
[----:B------:R-:W-:-:S05]  /*0170*/  IMAD R0, R5, R0, R4 ;  /* 0x0000000005007224 */ /* 0x000fca00078e0204 */
[----:B------:R-:W-:-:S13]  /*0180*/  ISETP.GT.U32.AND P2, PT, R5, R0, PT ;  /* 0x000000000500720c */ /* 0x000fda0003f44070 */
[-C--:B------:R-:W-:Y:S01]  /*0190*/  @!P2 IADD3 R0, PT, PT, R0, -R5.reuse, RZ ;  /* 0x800000050000a210 */ /* 0x080fe20007ffe0ff */
[----:B------:R-:W-:Y:S01]  /*01a0*/  @!P2 VIADD R3, R3, 0x1 ;  /* 0x000000010303a836 */ /* 0x000fe20000000000 */
[----:B------:R-:W-:Y:S02]  /*01b0*/  ISETP.NE.AND P2, PT, R8, RZ, PT ;  /* 0x000000ff0800720c */ /* 0x000fe40003f45270 */
[----:B------:R-:W-:Y:S02]  /*01c0*/  ISETP.GE.U32.AND P0, PT, R0, R5, PT ;  /* 0x000000050000720c */ /* 0x000fe40003f06070 */
[----:B------:R-:W-:Y:S01]  /*01d0*/  LOP3.LUT R0, R9, R8, RZ, 0x3c, !PT ;  /* 0x0000000809007212 */ /* 0x000fe200078e3cff */
[----:B------:R-:W2:Y:S03]  /*01e0*/  LDC.64 R4, c[0x0][0x380] ;  /* 0x0000e000ff047b82 */ /* 0x000ea60000000a00 */
[----:B------:R-:W-:-:S07]  /*01f0*/  ISETP.GE.AND P1, PT, R0, RZ, PT ;  /* 0x000000ff0000720c */ /* 0x000fce0003f26270 */
[----:B------:R-:W-:-:S05]  /*0200*/  @P0 IADD3 R3, PT, PT, R3, 0x1, RZ ;  /* 0x0000000103030810 */ /* 0x000fca0007ffe0ff */
[----:B------:R-:W-:-:S05]  /*0210*/  IMAD.MOV.U32 R11, RZ, RZ, R3 ;  /* 0x000000ffff0b7224 */ /* 0x000fca00078e0003 */
[----:B------:R-:W-:Y:S02]  /*0220*/  @!P1 IADD3 R11, PT, PT, -R11, RZ, RZ ;  /* 0x000000ff0b0b9210 */ /* 0x000fe40007ffe1ff */
[----:B------:R-:W-:Y:S01]  /*0230*/  @!P2 LOP3.LUT R11, RZ, R8, RZ, 0x33, !PT ;  /* 0x00000008ff0ba212 */ /* 0x000fe200078e33ff */
[----:B--2---:R-:W-:-:S03]  /*0240*/  IMAD.WIDE R4, R9, 0x4, R4 ;  /* 0x0000000409047825 */ /* 0x004fc600078e0204 */
[----:B------:R-:W-:-:S03]  /*0250*/  IADD3 R3, PT, PT, -R11, RZ, RZ ;  /* 0x000000ff0b037210 */ /* 0x000fc60007ffe1ff */
[----:B0-----:R-:W2:Y:S02]  /*0260*/  LDG.E R4, desc[UR4][R4.64] ;  /* 0x0000000404047981 */ /* 0x001ea4000c1e1900 */
[----:B------:R-:W-:-:S04]  /*0270*/  IMAD R3, R8, R3, R9 ;  /* 0x0000000308037224 */ /* 0x000fc800078e0209 */
[----:B-1----:R-:W-:Y:S02]  /*0280*/  IMAD.WIDE R6, R3, 0x4, R6 ;  /* 0x0000000403067825 */ /* 0x002fe400078e0206 */
[----:B------:R-:W0:Y:S04]  /*0290*/  LDC.64 R2, c[0x0][0x390] ;  /* 0x0000e400ff027b82 */ /* 0x000e280000000a00 */
[----:B------:R-:W2:Y:S01]  /*02a0*/  LDG.E R7, desc[UR4][R6.64] ;  /* 0x0000000406077981 */ /* 0x000ea2000c1e1900 */
[----:B0-----:R-:W-:-:S04]  /*02b0*/  IMAD.WIDE R2, R11, 0x4, R2 ;  /* 0x000000040b027825 */ /* 0x001fc800078e0202 */
[----:B--2---:R-:W-:-:S05]  /*02c0*/  IMAD R9, R4, R7, RZ ;  /* 0x0000000704097224 */ /* 0x004fca00078e02ff */
[----:B------:R-:W-:Y:S01]  /*02d0*/  REDG.E.ADD.STRONG.GPU desc[UR4][R2.64], R9 ;  /* 0x000000090200798e */ /* 0x000fe2000c12e104 */
[----:B------:R-:W-:Y:S05]  /*02e0*/  EXIT ;  /* 0x000000000000794d */ /* 0x000fea0003800000 */
.L_x_80:
        /* <DEDUP_REMOVED lines=9> */
.L_x_86:


//--------------------- .nv.shared._Z8kernelCMPiS_i --------------------------
	.section	.nv.shared._Z8kernelCMPiS_i,"aw",@nobits
	.sectionflags	@""
	.align	16
	.zero		1024


//--------------------- .nv.shared.reserved.0     --------------------------
	.section	.nv.shared.reserved.0,"aw",@nobits
	.weak		__nv_reservedSMEM_offset_0_alias
	.size		__nv_reservedSMEM_offset_0_alias, 0, 64
	.other		__nv_reservedSMEM_offset_0_alias,@"STO_CUDA_RESERVED_SHARED STV_DEFAULT"
__nv_reservedSMEM_offset_0_alias:
	.zero		0
	.zero		64


//--------------------- .nv.shared._Z8kernelSMPiS_S_i --------------------------
	.section	.nv.shared._Z8kernelSMPiS_S_i,"aw",@nobits
	.sectionflags	@""
	.align	16
	.zero		1024


//--------------------- .nv.shared._Z9kernelRedPiS_S_i --------------------------
	.section	.nv.shared._Z9kernelRedPiS_S_i,"aw",@nobits
	.sectionflags	@""
	.align	16
	.zero		1024


//--------------------- .nv.shared._Z7kernelbPiS_S_i --------------------------
	.section	.nv.shared._Z7kernelbPiS_S_i,"aw",@nobits
	.sectionflags	@""
	.align	16
	.zero		1024


//--------------------- .nv.shared._Z7kernelxPiS_S_i --------------------------
	.section	.nv.shared._Z7kernelxPiS_S_i,"aw",@nobits
	.sectionflags	@""
	.align	16
	.zero		1024


//--------------------- .nv.shared._Z7kernelAPiS_S_i --------------------------
	.section	.nv.shared._Z7kernelAPiS_S_i,"aw",@nobits
	.sectionflags	@""
	.align	16
	.zero		1024


//--------------------- .nv.constant0._Z8kernelCMPiS_i --------------------------
	.section	.nv.constant0._Z8kernelCMPiS_i,"a",@progbits
	.sectionflags	@""
	.align	4
.nv.constant0._Z8kernelCMPiS_i:
	.zero		916


//--------------------- .nv.constant0._Z8kernelSMPiS_S_i --------------------------
	.section	.nv.constant0._Z8kernelSMPiS_S_i,"a",@progbits
	.sectionflags	@""
	.align	4
.nv.constant0._Z8kernelSMPiS_S_i:
	.zero		924


//--------------------- .nv.constant0._Z9kernelRedPiS_S_i --------------------------
	.section	.nv.constant0._Z9kernelRedPiS_S_i,"a",@progbits
	.sectionflags	@""
	.align	4
.nv.constant0._Z9kernelRedPiS_S_i:
	.zero		924


//--------------------- .nv.constant0._Z7kernelbPiS_S_i --------------------------
	.section	.nv.constant0._Z7kernelbPiS_S_i,"a",@progbits
	.sectionflags	@""
	.align	4
.nv.constant0._Z7kernelbPiS_S_i:
	.zero		924


//--------------------- .nv.constant0._Z7kernelxPiS_S_i --------------------------
	.section	.nv.constant0._Z7kernelxPiS_S_i,"a",@progbits
	.sectionflags	@""
	.align	4
.nv.constant0._Z7kernelxPiS_S_i:
	.zero		924


//--------------------- .nv.constant0._Z7kernelAPiS_S_i --------------------------
	.section	.nv.constant0._Z7kernelAPiS_S_i,"a",@progbits
	.sectionflags	@""
	.align	4
.nv.constant0._Z7kernelAPiS_S_i:
	.zero		924


//--------------------- SYMBOLS --------------------------

	.type		.nv.reservedSmem.offset0,@object
	.size		.nv.reservedSmem.offset0,0x4
	.type		.nv.reservedSmem.cap,@object
	.size		.nv.reservedSmem.cap,0x4
